//
// Generated by NVIDIA NVVM Compiler
//
// Compiler Build ID: CL-36424714
// Cuda compilation tools, release 13.0, V13.0.88
// Based on NVVM 20.0.0
//

.version 9.0
.target sm_100
.address_size 64

	// .globl	_Z18patch_embed_kernelPKfPfS0_S0_iiii

.visible .entry _Z18patch_embed_kernelPKfPfS0_S0_iiii(
	.param .u64 .ptr .align 1 _Z18patch_embed_kernelPKfPfS0_S0_iiii_param_0,
	.param .u64 .ptr .align 1 _Z18patch_embed_kernelPKfPfS0_S0_iiii_param_1,
	.param .u64 .ptr .align 1 _Z18patch_embed_kernelPKfPfS0_S0_iiii_param_2,
	.param .u64 .ptr .align 1 _Z18patch_embed_kernelPKfPfS0_S0_iiii_param_3,
	.param .u32 _Z18patch_embed_kernelPKfPfS0_S0_iiii_param_4,
	.param .u32 _Z18patch_embed_kernelPKfPfS0_S0_iiii_param_5,
	.param .u32 _Z18patch_embed_kernelPKfPfS0_S0_iiii_param_6,
	.param .u32 _Z18patch_embed_kernelPKfPfS0_S0_iiii_param_7
)
{
	.reg .pred 	%p<13>;
	.reg .b32 	%r<65>;
	.reg .b32 	%f<118>;
	.reg .b64 	%rd<29>;

	ld.param.u64 	%rd7, [_Z18patch_embed_kernelPKfPfS0_S0_iiii_param_0];
	ld.param.u64 	%rd5, [_Z18patch_embed_kernelPKfPfS0_S0_iiii_param_1];
	ld.param.u64 	%rd8, [_Z18patch_embed_kernelPKfPfS0_S0_iiii_param_2];
	ld.param.u64 	%rd6, [_Z18patch_embed_kernelPKfPfS0_S0_iiii_param_3];
	ld.param.u32 	%r33, [_Z18patch_embed_kernelPKfPfS0_S0_iiii_param_4];
	ld.param.u32 	%r30, [_Z18patch_embed_kernelPKfPfS0_S0_iiii_param_5];
	ld.param.u32 	%r31, [_Z18patch_embed_kernelPKfPfS0_S0_iiii_param_6];
	ld.param.u32 	%r32, [_Z18patch_embed_kernelPKfPfS0_S0_iiii_param_7];
	cvta.to.global.u64 	%rd1, %rd8;
	cvta.to.global.u64 	%rd2, %rd7;
	mov.u32 	%r34, %ctaid.x;
	mov.u32 	%r35, %ntid.x;
	mov.u32 	%r36, %tid.x;
	mad.lo.s32 	%r1, %r34, %r35, %r36;
	div.s32 	%r2, %r30, %r31;
	mul.lo.s32 	%r3, %r2, %r2;
	mul.lo.s32 	%r37, %r32, %r33;
	mul.lo.s32 	%r38, %r37, %r3;
	setp.ge.s32 	%p1, %r1, %r38;
	@%p1 bra 	$L__BB0_18;
	cvta.to.global.u64 	%rd9, %rd6;
	mul.lo.s32 	%r39, %r3, %r32;
	div.s32 	%r4, %r1, %r39;
	mul.lo.s32 	%r40, %r4, %r39;
	sub.s32 	%r41, %r1, %r40;
	div.s32 	%r5, %r41, %r32;
	rem.s32 	%r6, %r1, %r32;
	mul.wide.s32 	%rd10, %r6, 4;
	add.s64 	%rd11, %rd9, %rd10;
	ld.global.f32 	%f116, [%rd11];
	setp.lt.s32 	%p2, %r31, 1;
	@%p2 bra 	$L__BB0_17;
	div.s32 	%r43, %r5, %r2;
	mul.lo.s32 	%r44, %r43, %r2;
	sub.s32 	%r45, %r5, %r44;
	mul.lo.s32 	%r7, %r45, %r31;
	mul.lo.s32 	%r46, %r4, %r30;
	mad.lo.s32 	%r8, %r43, %r31, %r46;
	mul.lo.s32 	%r9, %r6, %r31;
	and.b32  	%r10, %r31, 15;
	and.b32  	%r11, %r31, 7;
	and.b32  	%r12, %r31, 2147483632;
	and.b32  	%r13, %r31, 3;
	neg.s32 	%r14, %r12;
	mov.b32 	%r58, 0;
$L__BB0_3:
	setp.lt.u32 	%p3, %r31, 16;
	add.s32 	%r48, %r8, %r58;
	mad.lo.s32 	%r16, %r48, %r30, %r7;
	add.s32 	%r49, %r58, %r9;
	mul.lo.s32 	%r17, %r49, %r31;
	mov.b32 	%r63, 0;
	@%p3 bra 	$L__BB0_6;
	mov.u32 	%r59, %r17;
	mov.u32 	%r60, %r16;
	mov.u32 	%r61, %r14;
$L__BB0_5:
	.pragma "nounroll";
	mul.wide.s32 	%rd12, %r60, 4;
	add.s64 	%rd13, %rd2, %rd12;
	mul.wide.s32 	%rd14, %r59, 4;
	add.s64 	%rd15, %rd1, %rd14;
	ld.global.f32 	%f19, [%rd13];
	ld.global.f32 	%f20, [%rd15];
	fma.rn.f32 	%f21, %f19, %f20, %f116;
	ld.global.f32 	%f22, [%rd13+4];
	ld.global.f32 	%f23, [%rd15+4];
	fma.rn.f32 	%f24, %f22, %f23, %f21;
	ld.global.f32 	%f25, [%rd13+8];
	ld.global.f32 	%f26, [%rd15+8];
	fma.rn.f32 	%f27, %f25, %f26, %f24;
	ld.global.f32 	%f28, [%rd13+12];
	ld.global.f32 	%f29, [%rd15+12];
	fma.rn.f32 	%f30, %f28, %f29, %f27;
	ld.global.f32 	%f31, [%rd13+16];
	ld.global.f32 	%f32, [%rd15+16];
	fma.rn.f32 	%f33, %f31, %f32, %f30;
	ld.global.f32 	%f34, [%rd13+20];
	ld.global.f32 	%f35, [%rd15+20];
	fma.rn.f32 	%f36, %f34, %f35, %f33;
	ld.global.f32 	%f37, [%rd13+24];
	ld.global.f32 	%f38, [%rd15+24];
	fma.rn.f32 	%f39, %f37, %f38, %f36;
	ld.global.f32 	%f40, [%rd13+28];
	ld.global.f32 	%f41, [%rd15+28];
	fma.rn.f32 	%f42, %f40, %f41, %f39;
	ld.global.f32 	%f43, [%rd13+32];
	ld.global.f32 	%f44, [%rd15+32];
	fma.rn.f32 	%f45, %f43, %f44, %f42;
	ld.global.f32 	%f46, [%rd13+36];
	ld.global.f32 	%f47, [%rd15+36];
	fma.rn.f32 	%f48, %f46, %f47, %f45;
	ld.global.f32 	%f49, [%rd13+40];
	ld.global.f32 	%f50, [%rd15+40];
	fma.rn.f32 	%f51, %f49, %f50, %f48;
	ld.global.f32 	%f52, [%rd13+44];
	ld.global.f32 	%f53, [%rd15+44];
	fma.rn.f32 	%f54, %f52, %f53, %f51;
	ld.global.f32 	%f55, [%rd13+48];
	ld.global.f32 	%f56, [%rd15+48];
	fma.rn.f32 	%f57, %f55, %f56, %f54;
	ld.global.f32 	%f58, [%rd13+52];
	ld.global.f32 	%f59, [%rd15+52];
	fma.rn.f32 	%f60, %f58, %f59, %f57;
	ld.global.f32 	%f61, [%rd13+56];
	ld.global.f32 	%f62, [%rd15+56];
	fma.rn.f32 	%f63, %f61, %f62, %f60;
	ld.global.f32 	%f64, [%rd13+60];
	ld.global.f32 	%f65, [%rd15+60];
	fma.rn.f32 	%f116, %f64, %f65, %f63;
	add.s32 	%r61, %r61, 16;
	add.s32 	%r60, %r60, 16;
	add.s32 	%r59, %r59, 16;
	setp.ne.s32 	%p4, %r61, 0;
	mov.u32 	%r63, %r12;
	@%p4 bra 	$L__BB0_5;
$L__BB0_6:
	setp.eq.s32 	%p5, %r10, 0;
	@%p5 bra 	$L__BB0_16;
	add.s32 	%r50, %r10, -1;
	setp.lt.u32 	%p6, %r50, 7;
	@%p6 bra 	$L__BB0_9;
	add.s32 	%r51, %r16, %r63;
	add.s32 	%r52, %r63, %r17;
	mul.wide.s32 	%rd16, %r51, 4;
	add.s64 	%rd17, %rd2, %rd16;
	ld.global.f32 	%f67, [%rd17];
	mul.wide.s32 	%rd18, %r52, 4;
	add.s64 	%rd19, %rd1, %rd18;
	ld.global.f32 	%f68, [%rd19];
	fma.rn.f32 	%f69, %f67, %f68, %f116;
	ld.global.f32 	%f70, [%rd17+4];
	ld.global.f32 	%f71, [%rd19+4];
	fma.rn.f32 	%f72, %f70, %f71, %f69;
	ld.global.f32 	%f73, [%rd17+8];
	ld.global.f32 	%f74, [%rd19+8];
	fma.rn.f32 	%f75, %f73, %f74, %f72;
	ld.global.f32 	%f76, [%rd17+12];
	ld.global.f32 	%f77, [%rd19+12];
	fma.rn.f32 	%f78, %f76, %f77, %f75;
	ld.global.f32 	%f79, [%rd17+16];
	ld.global.f32 	%f80, [%rd19+16];
	fma.rn.f32 	%f81, %f79, %f80, %f78;
	ld.global.f32 	%f82, [%rd17+20];
	ld.global.f32 	%f83, [%rd19+20];
	fma.rn.f32 	%f84, %f82, %f83, %f81;
	ld.global.f32 	%f85, [%rd17+24];
	ld.global.f32 	%f86, [%rd19+24];
	fma.rn.f32 	%f87, %f85, %f86, %f84;
	ld.global.f32 	%f88, [%rd17+28];
	ld.global.f32 	%f89, [%rd19+28];
	fma.rn.f32 	%f116, %f88, %f89, %f87;
	add.s32 	%r63, %r63, 8;
$L__BB0_9:
	setp.eq.s32 	%p7, %r11, 0;
	@%p7 bra 	$L__BB0_16;
	add.s32 	%r53, %r11, -1;
	setp.lt.u32 	%p8, %r53, 3;
	@%p8 bra 	$L__BB0_12;
	add.s32 	%r54, %r16, %r63;
	add.s32 	%r55, %r63, %r17;
	mul.wide.s32 	%rd20, %r54, 4;
	add.s64 	%rd21, %rd2, %rd20;
	ld.global.f32 	%f91, [%rd21];
	mul.wide.s32 	%rd22, %r55, 4;
	add.s64 	%rd23, %rd1, %rd22;
	ld.global.f32 	%f92, [%rd23];
	fma.rn.f32 	%f93, %f91, %f92, %f116;
	ld.global.f32 	%f94, [%rd21+4];
	ld.global.f32 	%f95, [%rd23+4];
	fma.rn.f32 	%f96, %f94, %f95, %f93;
	ld.global.f32 	%f97, [%rd21+8];
	ld.global.f32 	%f98, [%rd23+8];
	fma.rn.f32 	%f99, %f97, %f98, %f96;
	ld.global.f32 	%f100, [%rd21+12];
	ld.global.f32 	%f101, [%rd23+12];
	fma.rn.f32 	%f116, %f100, %f101, %f99;
	add.s32 	%r63, %r63, 4;
$L__BB0_12:
	setp.eq.s32 	%p9, %r13, 0;
	@%p9 bra 	$L__BB0_16;
	setp.eq.s32 	%p10, %r13, 1;
	add.s32 	%r56, %r16, %r63;
	add.s32 	%r57, %r63, %r17;
	mul.wide.s32 	%rd24, %r56, 4;
	add.s64 	%rd3, %rd2, %rd24;
	ld.global.f32 	%f102, [%rd3];
	mul.wide.s32 	%rd25, %r57, 4;
	add.s64 	%rd4, %rd1, %rd25;
	ld.global.f32 	%f103, [%rd4];
	fma.rn.f32 	%f116, %f102, %f103, %f116;
	@%p10 bra 	$L__BB0_16;
	setp.eq.s32 	%p11, %r13, 2;
	ld.global.f32 	%f104, [%rd3+4];
	ld.global.f32 	%f105, [%rd4+4];
	fma.rn.f32 	%f116, %f104, %f105, %f116;
	@%p11 bra 	$L__BB0_16;
	ld.global.f32 	%f106, [%rd3+8];
	ld.global.f32 	%f107, [%rd4+8];
	fma.rn.f32 	%f116, %f106, %f107, %f116;
$L__BB0_16:
	add.s32 	%r58, %r58, 1;
	setp.ne.s32 	%p12, %r58, %r31;
	@%p12 bra 	$L__BB0_3;
$L__BB0_17:
	cvta.to.global.u64 	%rd26, %rd5;
	mul.wide.s32 	%rd27, %r1, 4;
	add.s64 	%rd28, %rd26, %rd27;
	st.global.f32 	[%rd28], %f116;
$L__BB0_18:
	ret;

}
	// .globl	_Z20add_pos_embed_kernelPfPKfS1_iii
.visible .entry _Z20add_pos_embed_kernelPfPKfS1_iii(
	.param .u64 .ptr .align 1 _Z20add_pos_embed_kernelPfPKfS1_iii_param_0,
	.param .u64 .ptr .align 1 _Z20add_pos_embed_kernelPfPKfS1_iii_param_1,
	.param .u64 .ptr .align 1 _Z20add_pos_embed_kernelPfPKfS1_iii_param_2,
	.param .u32 _Z20add_pos_embed_kernelPfPKfS1_iii_param_3,
	.param .u32 _Z20add_pos_embed_kernelPfPKfS1_iii_param_4,
	.param .u32 _Z20add_pos_embed_kernelPfPKfS1_iii_param_5
)
{
	.reg .pred 	%p<3>;
	.reg .b32 	%r<15>;
	.reg .b32 	%f<7>;
	.reg .b64 	%rd<16>;

	ld.param.u64 	%rd4, [_Z20add_pos_embed_kernelPfPKfS1_iii_param_0];
	ld.param.u64 	%rd5, [_Z20add_pos_embed_kernelPfPKfS1_iii_param_1];
	ld.param.u64 	%rd3, [_Z20add_pos_embed_kernelPfPKfS1_iii_param_2];
	ld.param.u32 	%r6, [_Z20add_pos_embed_kernelPfPKfS1_iii_param_3];
	ld.param.u32 	%r4, [_Z20add_pos_embed_kernelPfPKfS1_iii_param_4];
	ld.param.u32 	%r5, [_Z20add_pos_embed_kernelPfPKfS1_iii_param_5];
	cvta.to.global.u64 	%rd1, %rd4;
	cvta.to.global.u64 	%rd2, %rd5;
	mov.u32 	%r7, %ctaid.x;
	mov.u32 	%r8, %ntid.x;
	mov.u32 	%r9, %tid.x;
	mad.lo.s32 	%r1, %r7, %r8, %r9;
	mul.lo.s32 	%r10, %r4, %r6;
	mul.lo.s32 	%r11, %r10, %r5;
	setp.ge.s32 	%p1, %r1, %r11;
	@%p1 bra 	$L__BB1_4;
	mul.lo.s32 	%r12, %r5, %r4;
	rem.s32 	%r13, %r1, %r12;
	div.s32 	%r2, %r13, %r5;
	rem.s32 	%r3, %r1, %r5;
	setp.ne.s32 	%p2, %r2, 0;
	@%p2 bra 	$L__BB1_3;
	cvta.to.global.u64 	%rd10, %rd3;
	mul.wide.s32 	%rd11, %r3, 4;
	add.s64 	%rd12, %rd10, %rd11;
	ld.global.f32 	%f4, [%rd12];
	add.s64 	%rd13, %rd2, %rd11;
	ld.global.f32 	%f5, [%rd13];
	add.f32 	%f6, %f4, %f5;
	mul.wide.s32 	%rd14, %r1, 4;
	add.s64 	%rd15, %rd1, %rd14;
	st.global.f32 	[%rd15], %f6;
	bra.uni 	$L__BB1_4;
$L__BB1_3:
	mad.lo.s32 	%r14, %r2, %r5, %r3;
	mul.wide.s32 	%rd6, %r14, 4;
	add.s64 	%rd7, %rd2, %rd6;
	ld.global.f32 	%f1, [%rd7];
	mul.wide.s32 	%rd8, %r1, 4;
	add.s64 	%rd9, %rd1, %rd8;
	ld.global.f32 	%f2, [%rd9];
	add.f32 	%f3, %f1, %f2;
	st.global.f32 	[%rd9], %f3;
$L__BB1_4:
	ret;

}
	// .globl	_Z17layer_norm_kernelPKfPfS0_S0_iii
.visible .entry _Z17layer_norm_kernelPKfPfS0_S0_iii(
	.param .u64 .ptr .align 1 _Z17layer_norm_kernelPKfPfS0_S0_iii_param_0,
	.param .u64 .ptr .align 1 _Z17layer_norm_kernelPKfPfS0_S0_iii_param_1,
	.param .u64 .ptr .align 1 _Z17layer_norm_kernelPKfPfS0_S0_iii_param_2,
	.param .u64 .ptr .align 1 _Z17layer_norm_kernelPKfPfS0_S0_iii_param_3,
	.param .u32 _Z17layer_norm_kernelPKfPfS0_S0_iii_param_4,
	.param .u32 _Z17layer_norm_kernelPKfPfS0_S0_iii_param_5,
	.param .u32 _Z17layer_norm_kernelPKfPfS0_S0_iii_param_6
)
{
	.reg .pred 	%p<29>;
	.reg .b32 	%r<93>;
	.reg .b32 	%f<289>;
	.reg .b64 	%rd<58>;

	ld.param.u64 	%rd15, [_Z17layer_norm_kernelPKfPfS0_S0_iii_param_0];
	ld.param.u64 	%rd16, [_Z17layer_norm_kernelPKfPfS0_S0_iii_param_1];
	ld.param.u64 	%rd17, [_Z17layer_norm_kernelPKfPfS0_S0_iii_param_2];
	ld.param.u64 	%rd18, [_Z17layer_norm_kernelPKfPfS0_S0_iii_param_3];
	ld.param.u32 	%r57, [_Z17layer_norm_kernelPKfPfS0_S0_iii_param_4];
	ld.param.u32 	%r58, [_Z17layer_norm_kernelPKfPfS0_S0_iii_param_5];
	ld.param.u32 	%r56, [_Z17layer_norm_kernelPKfPfS0_S0_iii_param_6];
	cvta.to.global.u64 	%rd1, %rd16;
	cvta.to.global.u64 	%rd2, %rd18;
	cvta.to.global.u64 	%rd3, %rd17;
	cvta.to.global.u64 	%rd4, %rd15;
	mov.u32 	%r59, %ctaid.x;
	mov.u32 	%r60, %ntid.x;
	mov.u32 	%r61, %tid.x;
	mad.lo.s32 	%r1, %r59, %r60, %r61;
	mul.lo.s32 	%r62, %r58, %r57;
	setp.ge.s32 	%p1, %r1, %r62;
	@%p1 bra 	$L__BB2_39;
	mul.lo.s32 	%r2, %r1, %r56;
	setp.lt.s32 	%p2, %r56, 1;
	mov.f32 	%f279, 0f00000000;
	@%p2 bra 	$L__BB2_14;
	and.b32  	%r3, %r56, 15;
	setp.lt.u32 	%p3, %r56, 16;
	mov.f32 	%f279, 0f00000000;
	mov.b32 	%r77, 0;
	@%p3 bra 	$L__BB2_5;
	and.b32  	%r77, %r56, 2147483632;
	neg.s32 	%r75, %r77;
	add.s64 	%rd5, %rd4, 32;
	mov.f32 	%f279, 0f00000000;
	mov.u32 	%r74, %r2;
$L__BB2_4:
	.pragma "nounroll";
	mul.wide.s32 	%rd19, %r74, 4;
	add.s64 	%rd20, %rd5, %rd19;
	ld.global.f32 	%f34, [%rd20+-32];
	add.f32 	%f35, %f279, %f34;
	ld.global.f32 	%f36, [%rd20+-28];
	add.f32 	%f37, %f35, %f36;
	ld.global.f32 	%f38, [%rd20+-24];
	add.f32 	%f39, %f37, %f38;
	ld.global.f32 	%f40, [%rd20+-20];
	add.f32 	%f41, %f39, %f40;
	ld.global.f32 	%f42, [%rd20+-16];
	add.f32 	%f43, %f41, %f42;
	ld.global.f32 	%f44, [%rd20+-12];
	add.f32 	%f45, %f43, %f44;
	ld.global.f32 	%f46, [%rd20+-8];
	add.f32 	%f47, %f45, %f46;
	ld.global.f32 	%f48, [%rd20+-4];
	add.f32 	%f49, %f47, %f48;
	ld.global.f32 	%f50, [%rd20];
	add.f32 	%f51, %f49, %f50;
	ld.global.f32 	%f52, [%rd20+4];
	add.f32 	%f53, %f51, %f52;
	ld.global.f32 	%f54, [%rd20+8];
	add.f32 	%f55, %f53, %f54;
	ld.global.f32 	%f56, [%rd20+12];
	add.f32 	%f57, %f55, %f56;
	ld.global.f32 	%f58, [%rd20+16];
	add.f32 	%f59, %f57, %f58;
	ld.global.f32 	%f60, [%rd20+20];
	add.f32 	%f61, %f59, %f60;
	ld.global.f32 	%f62, [%rd20+24];
	add.f32 	%f63, %f61, %f62;
	ld.global.f32 	%f64, [%rd20+28];
	add.f32 	%f279, %f63, %f64;
	add.s32 	%r75, %r75, 16;
	add.s32 	%r74, %r74, 16;
	setp.ne.s32 	%p4, %r75, 0;
	@%p4 bra 	$L__BB2_4;
$L__BB2_5:
	setp.eq.s32 	%p5, %r3, 0;
	@%p5 bra 	$L__BB2_14;
	and.b32  	%r11, %r56, 7;
	setp.lt.u32 	%p6, %r3, 8;
	@%p6 bra 	$L__BB2_8;
	add.s32 	%r64, %r77, %r2;
	mul.wide.s32 	%rd21, %r64, 4;
	add.s64 	%rd22, %rd4, %rd21;
	ld.global.f32 	%f66, [%rd22];
	add.f32 	%f67, %f279, %f66;
	ld.global.f32 	%f68, [%rd22+4];
	add.f32 	%f69, %f67, %f68;
	ld.global.f32 	%f70, [%rd22+8];
	add.f32 	%f71, %f69, %f70;
	ld.global.f32 	%f72, [%rd22+12];
	add.f32 	%f73, %f71, %f72;
	ld.global.f32 	%f74, [%rd22+16];
	add.f32 	%f75, %f73, %f74;
	ld.global.f32 	%f76, [%rd22+20];
	add.f32 	%f77, %f75, %f76;
	ld.global.f32 	%f78, [%rd22+24];
	add.f32 	%f79, %f77, %f78;
	ld.global.f32 	%f80, [%rd22+28];
	add.f32 	%f279, %f79, %f80;
	add.s32 	%r77, %r77, 8;
$L__BB2_8:
	setp.eq.s32 	%p7, %r11, 0;
	@%p7 bra 	$L__BB2_14;
	and.b32  	%r14, %r56, 3;
	setp.lt.u32 	%p8, %r11, 4;
	@%p8 bra 	$L__BB2_11;
	add.s32 	%r65, %r77, %r2;
	mul.wide.s32 	%rd23, %r65, 4;
	add.s64 	%rd24, %rd4, %rd23;
	ld.global.f32 	%f82, [%rd24];
	add.f32 	%f83, %f279, %f82;
	ld.global.f32 	%f84, [%rd24+4];
	add.f32 	%f85, %f83, %f84;
	ld.global.f32 	%f86, [%rd24+8];
	add.f32 	%f87, %f85, %f86;
	ld.global.f32 	%f88, [%rd24+12];
	add.f32 	%f279, %f87, %f88;
	add.s32 	%r77, %r77, 4;
$L__BB2_11:
	setp.eq.s32 	%p9, %r14, 0;
	@%p9 bra 	$L__BB2_14;
	add.s32 	%r80, %r77, %r2;
	neg.s32 	%r79, %r14;
$L__BB2_13:
	.pragma "nounroll";
	mul.wide.s32 	%rd25, %r80, 4;
	add.s64 	%rd26, %rd4, %rd25;
	ld.global.f32 	%f89, [%rd26];
	add.f32 	%f279, %f279, %f89;
	add.s32 	%r80, %r80, 1;
	add.s32 	%r79, %r79, 1;
	setp.ne.s32 	%p10, %r79, 0;
	@%p10 bra 	$L__BB2_13;
$L__BB2_14:
	setp.lt.s32 	%p11, %r56, 1;
	cvt.rn.f32.s32 	%f14, %r56;
	div.rn.f32 	%f15, %f279, %f14;
	mov.f32 	%f288, 0f00000000;
	@%p11 bra 	$L__BB2_27;
	and.b32  	%r23, %r56, 15;
	setp.lt.u32 	%p12, %r56, 16;
	mov.f32 	%f288, 0f00000000;
	mov.b32 	%r84, 0;
	@%p12 bra 	$L__BB2_18;
	and.b32  	%r84, %r56, 2147483632;
	neg.s32 	%r82, %r84;
	add.s64 	%rd6, %rd4, 32;
	mov.f32 	%f288, 0f00000000;
	mov.u32 	%r81, %r2;
$L__BB2_17:
	.pragma "nounroll";
	mul.wide.s32 	%rd27, %r81, 4;
	add.s64 	%rd28, %rd6, %rd27;
	ld.global.f32 	%f94, [%rd28+-32];
	sub.f32 	%f95, %f94, %f15;
	fma.rn.f32 	%f96, %f95, %f95, %f288;
	ld.global.f32 	%f97, [%rd28+-28];
	sub.f32 	%f98, %f97, %f15;
	fma.rn.f32 	%f99, %f98, %f98, %f96;
	ld.global.f32 	%f100, [%rd28+-24];
	sub.f32 	%f101, %f100, %f15;
	fma.rn.f32 	%f102, %f101, %f101, %f99;
	ld.global.f32 	%f103, [%rd28+-20];
	sub.f32 	%f104, %f103, %f15;
	fma.rn.f32 	%f105, %f104, %f104, %f102;
	ld.global.f32 	%f106, [%rd28+-16];
	sub.f32 	%f107, %f106, %f15;
	fma.rn.f32 	%f108, %f107, %f107, %f105;
	ld.global.f32 	%f109, [%rd28+-12];
	sub.f32 	%f110, %f109, %f15;
	fma.rn.f32 	%f111, %f110, %f110, %f108;
	ld.global.f32 	%f112, [%rd28+-8];
	sub.f32 	%f113, %f112, %f15;
	fma.rn.f32 	%f114, %f113, %f113, %f111;
	ld.global.f32 	%f115, [%rd28+-4];
	sub.f32 	%f116, %f115, %f15;
	fma.rn.f32 	%f117, %f116, %f116, %f114;
	ld.global.f32 	%f118, [%rd28];
	sub.f32 	%f119, %f118, %f15;
	fma.rn.f32 	%f120, %f119, %f119, %f117;
	ld.global.f32 	%f121, [%rd28+4];
	sub.f32 	%f122, %f121, %f15;
	fma.rn.f32 	%f123, %f122, %f122, %f120;
	ld.global.f32 	%f124, [%rd28+8];
	sub.f32 	%f125, %f124, %f15;
	fma.rn.f32 	%f126, %f125, %f125, %f123;
	ld.global.f32 	%f127, [%rd28+12];
	sub.f32 	%f128, %f127, %f15;
	fma.rn.f32 	%f129, %f128, %f128, %f126;
	ld.global.f32 	%f130, [%rd28+16];
	sub.f32 	%f131, %f130, %f15;
	fma.rn.f32 	%f132, %f131, %f131, %f129;
	ld.global.f32 	%f133, [%rd28+20];
	sub.f32 	%f134, %f133, %f15;
	fma.rn.f32 	%f135, %f134, %f134, %f132;
	ld.global.f32 	%f136, [%rd28+24];
	sub.f32 	%f137, %f136, %f15;
	fma.rn.f32 	%f138, %f137, %f137, %f135;
	ld.global.f32 	%f139, [%rd28+28];
	sub.f32 	%f140, %f139, %f15;
	fma.rn.f32 	%f288, %f140, %f140, %f138;
	add.s32 	%r82, %r82, 16;
	add.s32 	%r81, %r81, 16;
	setp.ne.s32 	%p13, %r82, 0;
	@%p13 bra 	$L__BB2_17;
$L__BB2_18:
	setp.eq.s32 	%p14, %r23, 0;
	@%p14 bra 	$L__BB2_27;
	and.b32  	%r31, %r56, 7;
	setp.lt.u32 	%p15, %r23, 8;
	@%p15 bra 	$L__BB2_21;
	add.s32 	%r67, %r84, %r2;
	mul.wide.s32 	%rd29, %r67, 4;
	add.s64 	%rd30, %rd4, %rd29;
	ld.global.f32 	%f142, [%rd30];
	sub.f32 	%f143, %f142, %f15;
	fma.rn.f32 	%f144, %f143, %f143, %f288;
	ld.global.f32 	%f145, [%rd30+4];
	sub.f32 	%f146, %f145, %f15;
	fma.rn.f32 	%f147, %f146, %f146, %f144;
	ld.global.f32 	%f148, [%rd30+8];
	sub.f32 	%f149, %f148, %f15;
	fma.rn.f32 	%f150, %f149, %f149, %f147;
	ld.global.f32 	%f151, [%rd30+12];
	sub.f32 	%f152, %f151, %f15;
	fma.rn.f32 	%f153, %f152, %f152, %f150;
	ld.global.f32 	%f154, [%rd30+16];
	sub.f32 	%f155, %f154, %f15;
	fma.rn.f32 	%f156, %f155, %f155, %f153;
	ld.global.f32 	%f157, [%rd30+20];
	sub.f32 	%f158, %f157, %f15;
	fma.rn.f32 	%f159, %f158, %f158, %f156;
	ld.global.f32 	%f160, [%rd30+24];
	sub.f32 	%f161, %f160, %f15;
	fma.rn.f32 	%f162, %f161, %f161, %f159;
	ld.global.f32 	%f163, [%rd30+28];
	sub.f32 	%f164, %f163, %f15;
	fma.rn.f32 	%f288, %f164, %f164, %f162;
	add.s32 	%r84, %r84, 8;
$L__BB2_21:
	setp.eq.s32 	%p16, %r31, 0;
	@%p16 bra 	$L__BB2_27;
	and.b32  	%r34, %r56, 3;
	setp.lt.u32 	%p17, %r31, 4;
	@%p17 bra 	$L__BB2_24;
	add.s32 	%r68, %r84, %r2;
	mul.wide.s32 	%rd31, %r68, 4;
	add.s64 	%rd32, %rd4, %rd31;
	ld.global.f32 	%f166, [%rd32];
	sub.f32 	%f167, %f166, %f15;
	fma.rn.f32 	%f168, %f167, %f167, %f288;
	ld.global.f32 	%f169, [%rd32+4];
	sub.f32 	%f170, %f169, %f15;
	fma.rn.f32 	%f171, %f170, %f170, %f168;
	ld.global.f32 	%f172, [%rd32+8];
	sub.f32 	%f173, %f172, %f15;
	fma.rn.f32 	%f174, %f173, %f173, %f171;
	ld.global.f32 	%f175, [%rd32+12];
	sub.f32 	%f176, %f175, %f15;
	fma.rn.f32 	%f288, %f176, %f176, %f174;
	add.s32 	%r84, %r84, 4;
$L__BB2_24:
	setp.eq.s32 	%p18, %r34, 0;
	@%p18 bra 	$L__BB2_27;
	add.s32 	%r87, %r84, %r2;
	neg.s32 	%r86, %r34;
$L__BB2_26:
	.pragma "nounroll";
	mul.wide.s32 	%rd33, %r87, 4;
	add.s64 	%rd34, %rd4, %rd33;
	ld.global.f32 	%f177, [%rd34];
	sub.f32 	%f178, %f177, %f15;
	fma.rn.f32 	%f288, %f178, %f178, %f288;
	add.s32 	%r87, %r87, 1;
	add.s32 	%r86, %r86, 1;
	setp.ne.s32 	%p19, %r86, 0;
	@%p19 bra 	$L__BB2_26;
$L__BB2_27:
	setp.lt.s32 	%p20, %r56, 1;
	div.rn.f32 	%f179, %f288, %f14;
	add.f32 	%f180, %f179, 0f358637BD;
	rsqrt.approx.f32 	%f29, %f180;
	@%p20 bra 	$L__BB2_39;
	and.b32  	%r43, %r56, 7;
	setp.lt.u32 	%p21, %r56, 8;
	mov.b32 	%r91, 0;
	@%p21 bra 	$L__BB2_31;
	and.b32  	%r91, %r56, 2147483640;
	neg.s32 	%r89, %r91;
	add.s64 	%rd7, %rd4, 16;
	add.s64 	%rd8, %rd1, 16;
	add.s64 	%rd57, %rd3, 16;
	add.s64 	%rd56, %rd2, 16;
	mov.u32 	%r88, %r2;
$L__BB2_30:
	.pragma "nounroll";
	mul.wide.s32 	%rd35, %r88, 4;
	add.s64 	%rd36, %rd7, %rd35;
	add.s64 	%rd37, %rd8, %rd35;
	ld.global.f32 	%f181, [%rd36+-16];
	sub.f32 	%f182, %f181, %f15;
	mul.f32 	%f183, %f29, %f182;
	ld.global.f32 	%f184, [%rd57+-16];
	ld.global.f32 	%f185, [%rd56+-16];
	fma.rn.f32 	%f186, %f184, %f183, %f185;
	st.global.f32 	[%rd37+-16], %f186;
	ld.global.f32 	%f187, [%rd36+-12];
	sub.f32 	%f188, %f187, %f15;
	mul.f32 	%f189, %f29, %f188;
	ld.global.f32 	%f190, [%rd57+-12];
	ld.global.f32 	%f191, [%rd56+-12];
	fma.rn.f32 	%f192, %f190, %f189, %f191;
	st.global.f32 	[%rd37+-12], %f192;
	ld.global.f32 	%f193, [%rd36+-8];
	sub.f32 	%f194, %f193, %f15;
	mul.f32 	%f195, %f29, %f194;
	ld.global.f32 	%f196, [%rd57+-8];
	ld.global.f32 	%f197, [%rd56+-8];
	fma.rn.f32 	%f198, %f196, %f195, %f197;
	st.global.f32 	[%rd37+-8], %f198;
	ld.global.f32 	%f199, [%rd36+-4];
	sub.f32 	%f200, %f199, %f15;
	mul.f32 	%f201, %f29, %f200;
	ld.global.f32 	%f202, [%rd57+-4];
	ld.global.f32 	%f203, [%rd56+-4];
	fma.rn.f32 	%f204, %f202, %f201, %f203;
	st.global.f32 	[%rd37+-4], %f204;
	ld.global.f32 	%f205, [%rd36];
	sub.f32 	%f206, %f205, %f15;
	mul.f32 	%f207, %f29, %f206;
	ld.global.f32 	%f208, [%rd57];
	ld.global.f32 	%f209, [%rd56];
	fma.rn.f32 	%f210, %f208, %f207, %f209;
	st.global.f32 	[%rd37], %f210;
	ld.global.f32 	%f211, [%rd36+4];
	sub.f32 	%f212, %f211, %f15;
	mul.f32 	%f213, %f29, %f212;
	ld.global.f32 	%f214, [%rd57+4];
	ld.global.f32 	%f215, [%rd56+4];
	fma.rn.f32 	%f216, %f214, %f213, %f215;
	st.global.f32 	[%rd37+4], %f216;
	ld.global.f32 	%f217, [%rd36+8];
	sub.f32 	%f218, %f217, %f15;
	mul.f32 	%f219, %f29, %f218;
	ld.global.f32 	%f220, [%rd57+8];
	ld.global.f32 	%f221, [%rd56+8];
	fma.rn.f32 	%f222, %f220, %f219, %f221;
	st.global.f32 	[%rd37+8], %f222;
	ld.global.f32 	%f223, [%rd36+12];
	sub.f32 	%f224, %f223, %f15;
	mul.f32 	%f225, %f29, %f224;
	ld.global.f32 	%f226, [%rd57+12];
	ld.global.f32 	%f227, [%rd56+12];
	fma.rn.f32 	%f228, %f226, %f225, %f227;
	st.global.f32 	[%rd37+12], %f228;
	add.s32 	%r89, %r89, 8;
	add.s32 	%r88, %r88, 8;
	add.s64 	%rd57, %rd57, 32;
	add.s64 	%rd56, %rd56, 32;
	setp.ne.s32 	%p22, %r89, 0;
	@%p22 bra 	$L__BB2_30;
$L__BB2_31:
	setp.eq.s32 	%p23, %r43, 0;
	@%p23 bra 	$L__BB2_39;
	and.b32  	%r51, %r56, 3;
	setp.lt.u32 	%p24, %r43, 4;
	@%p24 bra 	$L__BB2_34;
	add.s32 	%r70, %r91, %r2;
	mul.wide.s32 	%rd38, %r70, 4;
	add.s64 	%rd39, %rd4, %rd38;
	ld.global.f32 	%f229, [%rd39];
	sub.f32 	%f230, %f229, %f15;
	mul.f32 	%f231, %f29, %f230;
	mul.wide.u32 	%rd40, %r91, 4;
	add.s64 	%rd41, %rd3, %rd40;
	ld.global.f32 	%f232, [%rd41];
	add.s64 	%rd42, %rd2, %rd40;
	ld.global.f32 	%f233, [%rd42];
	fma.rn.f32 	%f234, %f232, %f231, %f233;
	add.s64 	%rd43, %rd1, %rd38;
	st.global.f32 	[%rd43], %f234;
	ld.global.f32 	%f235, [%rd39+4];
	sub.f32 	%f236, %f235, %f15;
	mul.f32 	%f237, %f29, %f236;
	ld.global.f32 	%f238, [%rd41+4];
	ld.global.f32 	%f239, [%rd42+4];
	fma.rn.f32 	%f240, %f238, %f237, %f239;
	st.global.f32 	[%rd43+4], %f240;
	ld.global.f32 	%f241, [%rd39+8];
	sub.f32 	%f242, %f241, %f15;
	mul.f32 	%f243, %f29, %f242;
	ld.global.f32 	%f244, [%rd41+8];
	ld.global.f32 	%f245, [%rd42+8];
	fma.rn.f32 	%f246, %f244, %f243, %f245;
	st.global.f32 	[%rd43+8], %f246;
	ld.global.f32 	%f247, [%rd39+12];
	sub.f32 	%f248, %f247, %f15;
	mul.f32 	%f249, %f29, %f248;
	ld.global.f32 	%f250, [%rd41+12];
	ld.global.f32 	%f251, [%rd42+12];
	fma.rn.f32 	%f252, %f250, %f249, %f251;
	st.global.f32 	[%rd43+12], %f252;
	add.s32 	%r91, %r91, 4;
$L__BB2_34:
	setp.eq.s32 	%p25, %r51, 0;
	@%p25 bra 	$L__BB2_39;
	setp.eq.s32 	%p26, %r51, 1;
	@%p26 bra 	$L__BB2_37;
	add.s32 	%r71, %r91, %r2;
	mul.wide.s32 	%rd44, %r71, 4;
	add.s64 	%rd45, %rd4, %rd44;
	ld.global.f32 	%f253, [%rd45];
	sub.f32 	%f254, %f253, %f15;
	mul.f32 	%f255, %f29, %f254;
	mul.wide.u32 	%rd46, %r91, 4;
	add.s64 	%rd47, %rd3, %rd46;
	ld.global.f32 	%f256, [%rd47];
	add.s64 	%rd48, %rd2, %rd46;
	ld.global.f32 	%f257, [%rd48];
	fma.rn.f32 	%f258, %f256, %f255, %f257;
	add.s64 	%rd49, %rd1, %rd44;
	st.global.f32 	[%rd49], %f258;
	ld.global.f32 	%f259, [%rd45+4];
	sub.f32 	%f260, %f259, %f15;
	mul.f32 	%f261, %f29, %f260;
	ld.global.f32 	%f262, [%rd47+4];
	ld.global.f32 	%f263, [%rd48+4];
	fma.rn.f32 	%f264, %f262, %f261, %f263;
	st.global.f32 	[%rd49+4], %f264;
	add.s32 	%r91, %r91, 2;
$L__BB2_37:
	and.b32  	%r72, %r56, 1;
	setp.eq.b32 	%p27, %r72, 1;
	not.pred 	%p28, %p27;
	@%p28 bra 	$L__BB2_39;
	add.s32 	%r73, %r91, %r2;
	mul.wide.s32 	%rd50, %r73, 4;
	add.s64 	%rd51, %rd4, %rd50;
	ld.global.f32 	%f265, [%rd51];
	sub.f32 	%f266, %f265, %f15;
	mul.f32 	%f267, %f29, %f266;
	mul.wide.u32 	%rd52, %r91, 4;
	add.s64 	%rd53, %rd3, %rd52;
	ld.global.f32 	%f268, [%rd53];
	add.s64 	%rd54, %rd2, %rd52;
	ld.global.f32 	%f269, [%rd54];
	fma.rn.f32 	%f270, %f268, %f267, %f269;
	add.s64 	%rd55, %rd1, %rd50;
	st.global.f32 	[%rd55], %f270;
$L__BB2_39:
	ret;

}
	// .globl	_Z11gelu_kernelPKfPfi
.visible .entry _Z11gelu_kernelPKfPfi(
	.param .u64 .ptr .align 1 _Z11gelu_kernelPKfPfi_param_0,
	.param .u64 .ptr .align 1 _Z11gelu_kernelPKfPfi_param_1,
	.param .u32 _Z11gelu_kernelPKfPfi_param_2
)
{
	.reg .pred 	%p<4>;
	.reg .b32 	%r<6>;
	.reg .b32 	%f<24>;
	.reg .b64 	%rd<8>;

	ld.param.u64 	%rd1, [_Z11gelu_kernelPKfPfi_param_0];
	ld.param.u64 	%rd2, [_Z11gelu_kernelPKfPfi_param_1];
	ld.param.u32 	%r2, [_Z11gelu_kernelPKfPfi_param_2];
	mov.u32 	%r3, %ctaid.x;
	mov.u32 	%r4, %ntid.x;
	mov.u32 	%r5, %tid.x;
	mad.lo.s32 	%r1, %r3, %r4, %r5;
	setp.ge.s32 	%p1, %r1, %r2;
	@%p1 bra 	$L__BB3_2;
	cvta.to.global.u64 	%rd3, %rd1;
	cvta.to.global.u64 	%rd4, %rd2;
	mul.wide.s32 	%rd5, %r1, 4;
	add.s64 	%rd6, %rd3, %rd5;
	ld.global.f32 	%f1, [%rd6];
	mul.f32 	%f2, %f1, 0f3F000000;
	mul.f32 	%f3, %f1, 0f3D372713;
	mul.f32 	%f4, %f1, %f3;
	fma.rn.f32 	%f5, %f1, %f4, %f1;
	mul.f32 	%f6, %f5, 0f3F4C422A;
	abs.f32 	%f7, %f6;
	mul.f32 	%f8, %f7, 0f4038AA3B;
	ex2.approx.ftz.f32 	%f9, %f8;
	add.f32 	%f10, %f9, 0f3F800000;
	rcp.approx.ftz.f32 	%f11, %f10;
	fma.rn.f32 	%f12, %f11, 0fC0000000, 0f3F800000;
	setp.ge.f32 	%p2, %f7, 0f41102CB4;
	selp.f32 	%f13, 0f3F800000, %f12, %p2;
	copysign.f32 	%f14, %f6, %f13;
	mul.f32 	%f15, %f6, %f6;
	fma.rn.f32 	%f16, %f15, 0f3C80F082, 0fBD563CAE;
	fma.rn.f32 	%f17, %f16, %f15, 0f3E085941;
	fma.rn.f32 	%f18, %f17, %f15, 0fBEAAA9ED;
	fma.rn.f32 	%f19, %f18, %f15, 0f00000000;
	fma.rn.f32 	%f20, %f19, %f6, %f6;
	setp.ge.f32 	%p3, %f7, 0f3F19999A;
	selp.f32 	%f21, %f14, %f20, %p3;
	add.f32 	%f22, %f21, 0f3F800000;
	mul.f32 	%f23, %f2, %f22;
	add.s64 	%rd7, %rd4, %rd5;
	st.global.f32 	[%rd7], %f23;
$L__BB3_2:
	ret;

}
	// .globl	_Z14softmax_kernelPKfPfii
.visible .entry _Z14softmax_kernelPKfPfii(
	.param .u64 .ptr .align 1 _Z14softmax_kernelPKfPfii_param_0,
	.param .u64 .ptr .align 1 _Z14softmax_kernelPKfPfii_param_1,
	.param .u32 _Z14softmax_kernelPKfPfii_param_2,
	.param .u32 _Z14softmax_kernelPKfPfii_param_3
)
{
	.reg .pred 	%p<29>;
	.reg .b32 	%r<111>;
	.reg .b32 	%f<364>;
	.reg .b64 	%rd<88>;

	ld.param.u64 	%rd21, [_Z14softmax_kernelPKfPfii_param_0];
	ld.param.u64 	%rd22, [_Z14softmax_kernelPKfPfii_param_1];
	ld.param.u32 	%r48, [_Z14softmax_kernelPKfPfii_param_2];
	ld.param.u32 	%r47, [_Z14softmax_kernelPKfPfii_param_3];
	cvta.to.global.u64 	%rd1, %rd22;
	cvta.to.global.u64 	%rd2, %rd21;
	mov.u32 	%r1, %ctaid.x;
	setp.ge.s32 	%p1, %r1, %r48;
	@%p1 bra 	$L__BB4_40;
	mul.lo.s32 	%r2, %r47, %r1;
	mul.wide.s32 	%rd23, %r2, 4;
	add.s64 	%rd24, %rd2, %rd23;
	ld.global.f32 	%f354, [%rd24];
	setp.lt.s32 	%p2, %r47, 2;
	@%p2 bra 	$L__BB4_15;
	add.s32 	%r3, %r47, -1;
	add.s32 	%r50, %r47, -2;
	and.b32  	%r4, %r3, 15;
	setp.lt.u32 	%p3, %r50, 15;
	mov.b32 	%r97, 1;
	@%p3 bra 	$L__BB4_6;
	and.b32  	%r52, %r3, -16;
	neg.s32 	%r101, %r52;
	add.s32 	%r53, %r2, 1;
	mul.wide.u32 	%rd25, %r53, 4;
	add.s64 	%rd26, %rd25, %rd2;
	add.s64 	%rd83, %rd26, 32;
	mov.b32 	%r100, 0;
$L__BB4_4:
	.pragma "nounroll";
	ld.global.f32 	%f28, [%rd83+-32];
	max.f32 	%f29, %f354, %f28;
	ld.global.f32 	%f30, [%rd83+-28];
	max.f32 	%f31, %f29, %f30;
	ld.global.f32 	%f32, [%rd83+-24];
	max.f32 	%f33, %f31, %f32;
	ld.global.f32 	%f34, [%rd83+-20];
	max.f32 	%f35, %f33, %f34;
	ld.global.f32 	%f36, [%rd83+-16];
	max.f32 	%f37, %f35, %f36;
	ld.global.f32 	%f38, [%rd83+-12];
	max.f32 	%f39, %f37, %f38;
	ld.global.f32 	%f40, [%rd83+-8];
	max.f32 	%f41, %f39, %f40;
	ld.global.f32 	%f42, [%rd83+-4];
	max.f32 	%f43, %f41, %f42;
	ld.global.f32 	%f44, [%rd83];
	max.f32 	%f45, %f43, %f44;
	ld.global.f32 	%f46, [%rd83+4];
	max.f32 	%f47, %f45, %f46;
	ld.global.f32 	%f48, [%rd83+8];
	max.f32 	%f49, %f47, %f48;
	ld.global.f32 	%f50, [%rd83+12];
	max.f32 	%f51, %f49, %f50;
	ld.global.f32 	%f52, [%rd83+16];
	max.f32 	%f53, %f51, %f52;
	ld.global.f32 	%f54, [%rd83+20];
	max.f32 	%f55, %f53, %f54;
	ld.global.f32 	%f56, [%rd83+24];
	max.f32 	%f57, %f55, %f56;
	ld.global.f32 	%f58, [%rd83+28];
	max.f32 	%f354, %f57, %f58;
	add.s32 	%r101, %r101, 16;
	add.s32 	%r100, %r100, 16;
	add.s64 	%rd83, %rd83, 64;
	setp.eq.s32 	%p4, %r101, 0;
	@%p4 bra 	$L__BB4_5;
	bra.uni 	$L__BB4_4;
$L__BB4_5:
	add.s32 	%r97, %r100, 1;
$L__BB4_6:
	setp.eq.s32 	%p5, %r4, 0;
	@%p5 bra 	$L__BB4_15;
	and.b32  	%r8, %r3, 7;
	setp.lt.u32 	%p6, %r4, 8;
	@%p6 bra 	$L__BB4_9;
	add.s32 	%r54, %r97, %r2;
	mul.wide.u32 	%rd27, %r54, 4;
	add.s64 	%rd28, %rd2, %rd27;
	ld.global.f32 	%f60, [%rd28];
	max.f32 	%f61, %f354, %f60;
	cvt.u64.u32 	%rd29, %r2;
	cvt.u64.u32 	%rd30, %r97;
	add.s64 	%rd31, %rd30, %rd29;
	shl.b64 	%rd32, %rd31, 2;
	add.s64 	%rd33, %rd2, %rd32;
	ld.global.f32 	%f62, [%rd33+4];
	max.f32 	%f63, %f61, %f62;
	ld.global.f32 	%f64, [%rd33+8];
	max.f32 	%f65, %f63, %f64;
	ld.global.f32 	%f66, [%rd33+12];
	max.f32 	%f67, %f65, %f66;
	ld.global.f32 	%f68, [%rd33+16];
	max.f32 	%f69, %f67, %f68;
	ld.global.f32 	%f70, [%rd33+20];
	max.f32 	%f71, %f69, %f70;
	ld.global.f32 	%f72, [%rd33+24];
	max.f32 	%f73, %f71, %f72;
	ld.global.f32 	%f74, [%rd33+28];
	max.f32 	%f354, %f73, %f74;
	add.s32 	%r97, %r97, 8;
$L__BB4_9:
	setp.eq.s32 	%p7, %r8, 0;
	@%p7 bra 	$L__BB4_15;
	and.b32  	%r11, %r3, 3;
	setp.lt.u32 	%p8, %r8, 4;
	@%p8 bra 	$L__BB4_12;
	add.s32 	%r55, %r97, %r2;
	mul.wide.u32 	%rd34, %r55, 4;
	add.s64 	%rd35, %rd2, %rd34;
	ld.global.f32 	%f76, [%rd35];
	max.f32 	%f77, %f354, %f76;
	cvt.u64.u32 	%rd36, %r2;
	cvt.u64.u32 	%rd37, %r97;
	add.s64 	%rd38, %rd37, %rd36;
	shl.b64 	%rd39, %rd38, 2;
	add.s64 	%rd40, %rd2, %rd39;
	ld.global.f32 	%f78, [%rd40+4];
	max.f32 	%f79, %f77, %f78;
	ld.global.f32 	%f80, [%rd40+8];
	max.f32 	%f81, %f79, %f80;
	ld.global.f32 	%f82, [%rd40+12];
	max.f32 	%f354, %f81, %f82;
	add.s32 	%r97, %r97, 4;
$L__BB4_12:
	setp.eq.s32 	%p9, %r11, 0;
	@%p9 bra 	$L__BB4_15;
	add.s32 	%r56, %r97, %r2;
	mul.wide.u32 	%rd41, %r56, 4;
	add.s64 	%rd82, %rd2, %rd41;
	neg.s32 	%r99, %r11;
$L__BB4_14:
	.pragma "nounroll";
	ld.global.f32 	%f83, [%rd82];
	max.f32 	%f354, %f354, %f83;
	add.s64 	%rd82, %rd82, 4;
	add.s32 	%r99, %r99, 1;
	setp.ne.s32 	%p10, %r99, 0;
	@%p10 bra 	$L__BB4_14;
$L__BB4_15:
	setp.lt.s32 	%p11, %r47, 1;
	mov.f32 	%f362, 0f00000000;
	@%p11 bra 	$L__BB4_27;
	and.b32  	%r17, %r47, 7;
	setp.lt.u32 	%p12, %r47, 8;
	mov.f32 	%f362, 0f00000000;
	mov.b32 	%r102, 0;
	@%p12 bra 	$L__BB4_19;
	and.b32  	%r102, %r47, 2147483640;
	neg.s32 	%r105, %r102;
	mul.wide.u32 	%rd42, %r2, 4;
	add.s64 	%rd43, %rd42, 16;
	add.s64 	%rd85, %rd1, %rd43;
	add.s64 	%rd84, %rd2, %rd43;
	mov.f32 	%f362, 0f00000000;
$L__BB4_18:
	.pragma "nounroll";
	ld.global.f32 	%f88, [%rd84+-16];
	sub.f32 	%f89, %f88, %f354;
	fma.rn.f32 	%f90, %f89, 0f3BBB989D, 0f3F000000;
	cvt.sat.f32.f32 	%f91, %f90;
	mov.f32 	%f92, 0f4B400001;
	mov.f32 	%f93, 0f437C0000;
	fma.rm.f32 	%f94, %f91, %f93, %f92;
	add.f32 	%f95, %f94, 0fCB40007F;
	neg.f32 	%f96, %f95;
	fma.rn.f32 	%f97, %f89, 0f3FB8AA3B, %f96;
	fma.rn.f32 	%f98, %f89, 0f32A57060, %f97;
	mov.b32 	%r58, %f94;
	shl.b32 	%r59, %r58, 23;
	mov.b32 	%f99, %r59;
	ex2.approx.ftz.f32 	%f100, %f98;
	mul.f32 	%f101, %f100, %f99;
	st.global.f32 	[%rd85+-16], %f101;
	add.f32 	%f102, %f362, %f101;
	ld.global.f32 	%f103, [%rd84+-12];
	sub.f32 	%f104, %f103, %f354;
	fma.rn.f32 	%f105, %f104, 0f3BBB989D, 0f3F000000;
	cvt.sat.f32.f32 	%f106, %f105;
	fma.rm.f32 	%f107, %f106, %f93, %f92;
	add.f32 	%f108, %f107, 0fCB40007F;
	neg.f32 	%f109, %f108;
	fma.rn.f32 	%f110, %f104, 0f3FB8AA3B, %f109;
	fma.rn.f32 	%f111, %f104, 0f32A57060, %f110;
	mov.b32 	%r60, %f107;
	shl.b32 	%r61, %r60, 23;
	mov.b32 	%f112, %r61;
	ex2.approx.ftz.f32 	%f113, %f111;
	mul.f32 	%f114, %f113, %f112;
	st.global.f32 	[%rd85+-12], %f114;
	add.f32 	%f115, %f102, %f114;
	ld.global.f32 	%f116, [%rd84+-8];
	sub.f32 	%f117, %f116, %f354;
	fma.rn.f32 	%f118, %f117, 0f3BBB989D, 0f3F000000;
	cvt.sat.f32.f32 	%f119, %f118;
	fma.rm.f32 	%f120, %f119, %f93, %f92;
	add.f32 	%f121, %f120, 0fCB40007F;
	neg.f32 	%f122, %f121;
	fma.rn.f32 	%f123, %f117, 0f3FB8AA3B, %f122;
	fma.rn.f32 	%f124, %f117, 0f32A57060, %f123;
	mov.b32 	%r62, %f120;
	shl.b32 	%r63, %r62, 23;
	mov.b32 	%f125, %r63;
	ex2.approx.ftz.f32 	%f126, %f124;
	mul.f32 	%f127, %f126, %f125;
	st.global.f32 	[%rd85+-8], %f127;
	add.f32 	%f128, %f115, %f127;
	ld.global.f32 	%f129, [%rd84+-4];
	sub.f32 	%f130, %f129, %f354;
	fma.rn.f32 	%f131, %f130, 0f3BBB989D, 0f3F000000;
	cvt.sat.f32.f32 	%f132, %f131;
	fma.rm.f32 	%f133, %f132, %f93, %f92;
	add.f32 	%f134, %f133, 0fCB40007F;
	neg.f32 	%f135, %f134;
	fma.rn.f32 	%f136, %f130, 0f3FB8AA3B, %f135;
	fma.rn.f32 	%f137, %f130, 0f32A57060, %f136;
	mov.b32 	%r64, %f133;
	shl.b32 	%r65, %r64, 23;
	mov.b32 	%f138, %r65;
	ex2.approx.ftz.f32 	%f139, %f137;
	mul.f32 	%f140, %f139, %f138;
	st.global.f32 	[%rd85+-4], %f140;
	add.f32 	%f141, %f128, %f140;
	ld.global.f32 	%f142, [%rd84];
	sub.f32 	%f143, %f142, %f354;
	fma.rn.f32 	%f144, %f143, 0f3BBB989D, 0f3F000000;
	cvt.sat.f32.f32 	%f145, %f144;
	fma.rm.f32 	%f146, %f145, %f93, %f92;
	add.f32 	%f147, %f146, 0fCB40007F;
	neg.f32 	%f148, %f147;
	fma.rn.f32 	%f149, %f143, 0f3FB8AA3B, %f148;
	fma.rn.f32 	%f150, %f143, 0f32A57060, %f149;
	mov.b32 	%r66, %f146;
	shl.b32 	%r67, %r66, 23;
	mov.b32 	%f151, %r67;
	ex2.approx.ftz.f32 	%f152, %f150;
	mul.f32 	%f153, %f152, %f151;
	st.global.f32 	[%rd85], %f153;
	add.f32 	%f154, %f141, %f153;
	ld.global.f32 	%f155, [%rd84+4];
	sub.f32 	%f156, %f155, %f354;
	fma.rn.f32 	%f157, %f156, 0f3BBB989D, 0f3F000000;
	cvt.sat.f32.f32 	%f158, %f157;
	fma.rm.f32 	%f159, %f158, %f93, %f92;
	add.f32 	%f160, %f159, 0fCB40007F;
	neg.f32 	%f161, %f160;
	fma.rn.f32 	%f162, %f156, 0f3FB8AA3B, %f161;
	fma.rn.f32 	%f163, %f156, 0f32A57060, %f162;
	mov.b32 	%r68, %f159;
	shl.b32 	%r69, %r68, 23;
	mov.b32 	%f164, %r69;
	ex2.approx.ftz.f32 	%f165, %f163;
	mul.f32 	%f166, %f165, %f164;
	st.global.f32 	[%rd85+4], %f166;
	add.f32 	%f167, %f154, %f166;
	ld.global.f32 	%f168, [%rd84+8];
	sub.f32 	%f169, %f168, %f354;
	fma.rn.f32 	%f170, %f169, 0f3BBB989D, 0f3F000000;
	cvt.sat.f32.f32 	%f171, %f170;
	fma.rm.f32 	%f172, %f171, %f93, %f92;
	add.f32 	%f173, %f172, 0fCB40007F;
	neg.f32 	%f174, %f173;
	fma.rn.f32 	%f175, %f169, 0f3FB8AA3B, %f174;
	fma.rn.f32 	%f176, %f169, 0f32A57060, %f175;
	mov.b32 	%r70, %f172;
	shl.b32 	%r71, %r70, 23;
	mov.b32 	%f177, %r71;
	ex2.approx.ftz.f32 	%f178, %f176;
	mul.f32 	%f179, %f178, %f177;
	st.global.f32 	[%rd85+8], %f179;
	add.f32 	%f180, %f167, %f179;
	ld.global.f32 	%f181, [%rd84+12];
	sub.f32 	%f182, %f181, %f354;
	fma.rn.f32 	%f183, %f182, 0f3BBB989D, 0f3F000000;
	cvt.sat.f32.f32 	%f184, %f183;
	fma.rm.f32 	%f185, %f184, %f93, %f92;
	add.f32 	%f186, %f185, 0fCB40007F;
	neg.f32 	%f187, %f186;
	fma.rn.f32 	%f188, %f182, 0f3FB8AA3B, %f187;
	fma.rn.f32 	%f189, %f182, 0f32A57060, %f188;
	mov.b32 	%r72, %f185;
	shl.b32 	%r73, %r72, 23;
	mov.b32 	%f190, %r73;
	ex2.approx.ftz.f32 	%f191, %f189;
	mul.f32 	%f192, %f191, %f190;
	st.global.f32 	[%rd85+12], %f192;
	add.f32 	%f362, %f180, %f192;
	add.s32 	%r105, %r105, 8;
	add.s64 	%rd85, %rd85, 32;
	add.s64 	%rd84, %rd84, 32;
	setp.eq.s32 	%p13, %r105, 0;
	@%p13 bra 	$L__BB4_19;
	bra.uni 	$L__BB4_18;
$L__BB4_19:
	setp.eq.s32 	%p14, %r17, 0;
	@%p14 bra 	$L__BB4_27;
	and.b32  	%r25, %r47, 3;
	setp.lt.u32 	%p15, %r17, 4;
	@%p15 bra 	$L__BB4_22;
	add.s32 	%r74, %r102, %r2;
	mul.wide.u32 	%rd44, %r74, 4;
	add.s64 	%rd45, %rd2, %rd44;
	ld.global.f32 	%f194, [%rd45];
	sub.f32 	%f195, %f194, %f354;
	fma.rn.f32 	%f196, %f195, 0f3BBB989D, 0f3F000000;
	cvt.sat.f32.f32 	%f197, %f196;
	mov.f32 	%f198, 0f4B400001;
	mov.f32 	%f199, 0f437C0000;
	fma.rm.f32 	%f200, %f197, %f199, %f198;
	add.f32 	%f201, %f200, 0fCB40007F;
	neg.f32 	%f202, %f201;
	fma.rn.f32 	%f203, %f195, 0f3FB8AA3B, %f202;
	fma.rn.f32 	%f204, %f195, 0f32A57060, %f203;
	mov.b32 	%r75, %f200;
	shl.b32 	%r76, %r75, 23;
	mov.b32 	%f205, %r76;
	ex2.approx.ftz.f32 	%f206, %f204;
	mul.f32 	%f207, %f206, %f205;
	add.s64 	%rd46, %rd1, %rd44;
	st.global.f32 	[%rd46], %f207;
	add.f32 	%f208, %f362, %f207;
	cvt.u64.u32 	%rd47, %r2;
	cvt.u64.u32 	%rd48, %r102;
	add.s64 	%rd49, %rd48, %rd47;
	shl.b64 	%rd50, %rd49, 2;
	add.s64 	%rd51, %rd2, %rd50;
	ld.global.f32 	%f209, [%rd51+4];
	sub.f32 	%f210, %f209, %f354;
	fma.rn.f32 	%f211, %f210, 0f3BBB989D, 0f3F000000;
	cvt.sat.f32.f32 	%f212, %f211;
	fma.rm.f32 	%f213, %f212, %f199, %f198;
	add.f32 	%f214, %f213, 0fCB40007F;
	neg.f32 	%f215, %f214;
	fma.rn.f32 	%f216, %f210, 0f3FB8AA3B, %f215;
	fma.rn.f32 	%f217, %f210, 0f32A57060, %f216;
	mov.b32 	%r77, %f213;
	shl.b32 	%r78, %r77, 23;
	mov.b32 	%f218, %r78;
	ex2.approx.ftz.f32 	%f219, %f217;
	mul.f32 	%f220, %f219, %f218;
	add.s64 	%rd52, %rd1, %rd50;
	st.global.f32 	[%rd52+4], %f220;
	add.f32 	%f221, %f208, %f220;
	ld.global.f32 	%f222, [%rd51+8];
	sub.f32 	%f223, %f222, %f354;
	fma.rn.f32 	%f224, %f223, 0f3BBB989D, 0f3F000000;
	cvt.sat.f32.f32 	%f225, %f224;
	fma.rm.f32 	%f226, %f225, %f199, %f198;
	add.f32 	%f227, %f226, 0fCB40007F;
	neg.f32 	%f228, %f227;
	fma.rn.f32 	%f229, %f223, 0f3FB8AA3B, %f228;
	fma.rn.f32 	%f230, %f223, 0f32A57060, %f229;
	mov.b32 	%r79, %f226;
	shl.b32 	%r80, %r79, 23;
	mov.b32 	%f231, %r80;
	ex2.approx.ftz.f32 	%f232, %f230;
	mul.f32 	%f233, %f232, %f231;
	st.global.f32 	[%rd52+8], %f233;
	add.f32 	%f234, %f221, %f233;
	ld.global.f32 	%f235, [%rd51+12];
	sub.f32 	%f236, %f235, %f354;
	fma.rn.f32 	%f237, %f236, 0f3BBB989D, 0f3F000000;
	cvt.sat.f32.f32 	%f238, %f237;
	fma.rm.f32 	%f239, %f238, %f199, %f198;
	add.f32 	%f240, %f239, 0fCB40007F;
	neg.f32 	%f241, %f240;
	fma.rn.f32 	%f242, %f236, 0f3FB8AA3B, %f241;
	fma.rn.f32 	%f243, %f236, 0f32A57060, %f242;
	mov.b32 	%r81, %f239;
	shl.b32 	%r82, %r81, 23;
	mov.b32 	%f244, %r82;
	ex2.approx.ftz.f32 	%f245, %f243;
	mul.f32 	%f246, %f245, %f244;
	st.global.f32 	[%rd52+12], %f246;
	add.f32 	%f362, %f234, %f246;
	add.s32 	%r102, %r102, 4;
$L__BB4_22:
	setp.eq.s32 	%p16, %r25, 0;
	@%p16 bra 	$L__BB4_27;
	setp.eq.s32 	%p17, %r25, 1;
	@%p17 bra 	$L__BB4_25;
	add.s32 	%r83, %r102, %r2;
	mul.wide.u32 	%rd53, %r83, 4;
	add.s64 	%rd54, %rd2, %rd53;
	ld.global.f32 	%f248, [%rd54];
	sub.f32 	%f249, %f248, %f354;
	fma.rn.f32 	%f250, %f249, 0f3BBB989D, 0f3F000000;
	cvt.sat.f32.f32 	%f251, %f250;
	mov.f32 	%f252, 0f4B400001;
	mov.f32 	%f253, 0f437C0000;
	fma.rm.f32 	%f254, %f251, %f253, %f252;
	add.f32 	%f255, %f254, 0fCB40007F;
	neg.f32 	%f256, %f255;
	fma.rn.f32 	%f257, %f249, 0f3FB8AA3B, %f256;
	fma.rn.f32 	%f258, %f249, 0f32A57060, %f257;
	mov.b32 	%r84, %f254;
	shl.b32 	%r85, %r84, 23;
	mov.b32 	%f259, %r85;
	ex2.approx.ftz.f32 	%f260, %f258;
	mul.f32 	%f261, %f260, %f259;
	add.s64 	%rd55, %rd1, %rd53;
	st.global.f32 	[%rd55], %f261;
	add.f32 	%f262, %f362, %f261;
	cvt.u64.u32 	%rd56, %r2;
	cvt.u64.u32 	%rd57, %r102;
	add.s64 	%rd58, %rd57, %rd56;
	shl.b64 	%rd59, %rd58, 2;
	add.s64 	%rd60, %rd2, %rd59;
	ld.global.f32 	%f263, [%rd60+4];
	sub.f32 	%f264, %f263, %f354;
	fma.rn.f32 	%f265, %f264, 0f3BBB989D, 0f3F000000;
	cvt.sat.f32.f32 	%f266, %f265;
	fma.rm.f32 	%f267, %f266, %f253, %f252;
	add.f32 	%f268, %f267, 0fCB40007F;
	neg.f32 	%f269, %f268;
	fma.rn.f32 	%f270, %f264, 0f3FB8AA3B, %f269;
	fma.rn.f32 	%f271, %f264, 0f32A57060, %f270;
	mov.b32 	%r86, %f267;
	shl.b32 	%r87, %r86, 23;
	mov.b32 	%f272, %r87;
	ex2.approx.ftz.f32 	%f273, %f271;
	mul.f32 	%f274, %f273, %f272;
	add.s64 	%rd61, %rd1, %rd59;
	st.global.f32 	[%rd61+4], %f274;
	add.f32 	%f362, %f262, %f274;
	add.s32 	%r102, %r102, 2;
$L__BB4_25:
	and.b32  	%r88, %r47, 1;
	setp.eq.b32 	%p18, %r88, 1;
	not.pred 	%p19, %p18;
	@%p19 bra 	$L__BB4_27;
	add.s32 	%r89, %r102, %r2;
	mul.wide.u32 	%rd62, %r89, 4;
	add.s64 	%rd63, %rd2, %rd62;
	ld.global.f32 	%f275, [%rd63];
	sub.f32 	%f276, %f275, %f354;
	fma.rn.f32 	%f277, %f276, 0f3BBB989D, 0f3F000000;
	cvt.sat.f32.f32 	%f278, %f277;
	mov.f32 	%f279, 0f4B400001;
	mov.f32 	%f280, 0f437C0000;
	fma.rm.f32 	%f281, %f278, %f280, %f279;
	add.f32 	%f282, %f281, 0fCB40007F;
	neg.f32 	%f283, %f282;
	fma.rn.f32 	%f284, %f276, 0f3FB8AA3B, %f283;
	fma.rn.f32 	%f285, %f276, 0f32A57060, %f284;
	mov.b32 	%r90, %f281;
	shl.b32 	%r91, %r90, 23;
	mov.b32 	%f286, %r91;
	ex2.approx.ftz.f32 	%f287, %f285;
	mul.f32 	%f288, %f287, %f286;
	add.s64 	%rd64, %rd1, %rd62;
	st.global.f32 	[%rd64], %f288;
	add.f32 	%f362, %f362, %f288;
$L__BB4_27:
	setp.lt.s32 	%p20, %r47, 1;
	@%p20 bra 	$L__BB4_40;
	and.b32  	%r30, %r47, 15;
	setp.lt.u32 	%p21, %r47, 16;
	mov.b32 	%r107, 0;
	@%p21 bra 	$L__BB4_31;
	and.b32  	%r107, %r47, 2147483632;
	neg.s32 	%r106, %r107;
	mul.wide.u32 	%rd65, %r2, 4;
	add.s64 	%rd66, %rd65, %rd1;
	add.s64 	%rd86, %rd66, 32;
$L__BB4_30:
	.pragma "nounroll";
	ld.global.f32 	%f289, [%rd86+-32];
	div.rn.f32 	%f290, %f289, %f362;
	st.global.f32 	[%rd86+-32], %f290;
	ld.global.f32 	%f291, [%rd86+-28];
	div.rn.f32 	%f292, %f291, %f362;
	st.global.f32 	[%rd86+-28], %f292;
	ld.global.f32 	%f293, [%rd86+-24];
	div.rn.f32 	%f294, %f293, %f362;
	st.global.f32 	[%rd86+-24], %f294;
	ld.global.f32 	%f295, [%rd86+-20];
	div.rn.f32 	%f296, %f295, %f362;
	st.global.f32 	[%rd86+-20], %f296;
	ld.global.f32 	%f297, [%rd86+-16];
	div.rn.f32 	%f298, %f297, %f362;
	st.global.f32 	[%rd86+-16], %f298;
	ld.global.f32 	%f299, [%rd86+-12];
	div.rn.f32 	%f300, %f299, %f362;
	st.global.f32 	[%rd86+-12], %f300;
	ld.global.f32 	%f301, [%rd86+-8];
	div.rn.f32 	%f302, %f301, %f362;
	st.global.f32 	[%rd86+-8], %f302;
	ld.global.f32 	%f303, [%rd86+-4];
	div.rn.f32 	%f304, %f303, %f362;
	st.global.f32 	[%rd86+-4], %f304;
	ld.global.f32 	%f305, [%rd86];
	div.rn.f32 	%f306, %f305, %f362;
	st.global.f32 	[%rd86], %f306;
	ld.global.f32 	%f307, [%rd86+4];
	div.rn.f32 	%f308, %f307, %f362;
	st.global.f32 	[%rd86+4], %f308;
	ld.global.f32 	%f309, [%rd86+8];
	div.rn.f32 	%f310, %f309, %f362;
	st.global.f32 	[%rd86+8], %f310;
	ld.global.f32 	%f311, [%rd86+12];
	div.rn.f32 	%f312, %f311, %f362;
	st.global.f32 	[%rd86+12], %f312;
	ld.global.f32 	%f313, [%rd86+16];
	div.rn.f32 	%f314, %f313, %f362;
	st.global.f32 	[%rd86+16], %f314;
	ld.global.f32 	%f315, [%rd86+20];
	div.rn.f32 	%f316, %f315, %f362;
	st.global.f32 	[%rd86+20], %f316;
	ld.global.f32 	%f317, [%rd86+24];
	div.rn.f32 	%f318, %f317, %f362;
	st.global.f32 	[%rd86+24], %f318;
	ld.global.f32 	%f319, [%rd86+28];
	div.rn.f32 	%f320, %f319, %f362;
	st.global.f32 	[%rd86+28], %f320;
	add.s32 	%r106, %r106, 16;
	add.s64 	%rd86, %rd86, 64;
	setp.ne.s32 	%p22, %r106, 0;
	@%p22 bra 	$L__BB4_30;
$L__BB4_31:
	setp.eq.s32 	%p23, %r30, 0;
	@%p23 bra 	$L__BB4_40;
	and.b32  	%r38, %r47, 7;
	setp.lt.u32 	%p24, %r30, 8;
	@%p24 bra 	$L__BB4_34;
	add.s32 	%r93, %r107, %r2;
	mul.wide.u32 	%rd67, %r93, 4;
	add.s64 	%rd68, %rd1, %rd67;
	ld.global.f32 	%f321, [%rd68];
	div.rn.f32 	%f322, %f321, %f362;
	st.global.f32 	[%rd68], %f322;
	cvt.u64.u32 	%rd69, %r2;
	cvt.u64.u32 	%rd70, %r107;
	add.s64 	%rd71, %rd70, %rd69;
	shl.b64 	%rd72, %rd71, 2;
	add.s64 	%rd73, %rd1, %rd72;
	ld.global.f32 	%f323, [%rd73+4];
	div.rn.f32 	%f324, %f323, %f362;
	st.global.f32 	[%rd73+4], %f324;
	ld.global.f32 	%f325, [%rd73+8];
	div.rn.f32 	%f326, %f325, %f362;
	st.global.f32 	[%rd73+8], %f326;
	ld.global.f32 	%f327, [%rd73+12];
	div.rn.f32 	%f328, %f327, %f362;
	st.global.f32 	[%rd73+12], %f328;
	ld.global.f32 	%f329, [%rd73+16];
	div.rn.f32 	%f330, %f329, %f362;
	st.global.f32 	[%rd73+16], %f330;
	ld.global.f32 	%f331, [%rd73+20];
	div.rn.f32 	%f332, %f331, %f362;
	st.global.f32 	[%rd73+20], %f332;
	ld.global.f32 	%f333, [%rd73+24];
	div.rn.f32 	%f334, %f333, %f362;
	st.global.f32 	[%rd73+24], %f334;
	ld.global.f32 	%f335, [%rd73+28];
	div.rn.f32 	%f336, %f335, %f362;
	st.global.f32 	[%rd73+28], %f336;
	add.s32 	%r107, %r107, 8;
$L__BB4_34:
	setp.eq.s32 	%p25, %r38, 0;
	@%p25 bra 	$L__BB4_40;
	and.b32  	%r41, %r47, 3;
	setp.lt.u32 	%p26, %r38, 4;
	@%p26 bra 	$L__BB4_37;
	add.s32 	%r94, %r107, %r2;
	mul.wide.u32 	%rd74, %r94, 4;
	add.s64 	%rd75, %rd1, %rd74;
	ld.global.f32 	%f337, [%rd75];
	div.rn.f32 	%f338, %f337, %f362;
	st.global.f32 	[%rd75], %f338;
	cvt.u64.u32 	%rd76, %r2;
	cvt.u64.u32 	%rd77, %r107;
	add.s64 	%rd78, %rd77, %rd76;
	shl.b64 	%rd79, %rd78, 2;
	add.s64 	%rd80, %rd1, %rd79;
	ld.global.f32 	%f339, [%rd80+4];
	div.rn.f32 	%f340, %f339, %f362;
	st.global.f32 	[%rd80+4], %f340;
	ld.global.f32 	%f341, [%rd80+8];
	div.rn.f32 	%f342, %f341, %f362;
	st.global.f32 	[%rd80+8], %f342;
	ld.global.f32 	%f343, [%rd80+12];
	div.rn.f32 	%f344, %f343, %f362;
	st.global.f32 	[%rd80+12], %f344;
	add.s32 	%r107, %r107, 4;
$L__BB4_37:
	setp.eq.s32 	%p27, %r41, 0;
	@%p27 bra 	$L__BB4_40;
	add.s32 	%r95, %r107, %r2;
	mul.wide.u32 	%rd81, %r95, 4;
	add.s64 	%rd87, %rd1, %rd81;
	neg.s32 	%r110, %r41;
$L__BB4_39:
	.pragma "nounroll";
	ld.global.f32 	%f345, [%rd87];
	div.rn.f32 	%f346, %f345, %f362;
	st.global.f32 	[%rd87], %f346;
	add.s64 	%rd87, %rd87, 4;
	add.s32 	%r110, %r110, 1;
	setp.ne.s32 	%p28, %r110, 0;
	@%p28 bra 	$L__BB4_39;
$L__BB4_40:
	ret;

}
	// .globl	_Z20cross_entropy_kernelPKfPKiPfii
.visible .entry _Z20cross_entropy_kernelPKfPKiPfii(
	.param .u64 .ptr .align 1 _Z20cross_entropy_kernelPKfPKiPfii_param_0,
	.param .u64 .ptr .align 1 _Z20cross_entropy_kernelPKfPKiPfii_param_1,
	.param .u64 .ptr .align 1 _Z20cross_entropy_kernelPKfPKiPfii_param_2,
	.param .u32 _Z20cross_entropy_kernelPKfPKiPfii_param_3,
	.param .u32 _Z20cross_entropy_kernelPKfPKiPfii_param_4
)
{
	.reg .pred 	%p<23>;
	.reg .b32 	%r<91>;
	.reg .b32 	%f<316>;
	.reg .b64 	%rd<41>;

	ld.param.u64 	%rd10, [_Z20cross_entropy_kernelPKfPKiPfii_param_0];
	ld.param.u64 	%rd11, [_Z20cross_entropy_kernelPKfPKiPfii_param_1];
	ld.param.u64 	%rd12, [_Z20cross_entropy_kernelPKfPKiPfii_param_2];
	ld.param.u32 	%r36, [_Z20cross_entropy_kernelPKfPKiPfii_param_3];
	ld.param.u32 	%r35, [_Z20cross_entropy_kernelPKfPKiPfii_param_4];
	mov.u32 	%r37, %ctaid.x;
	mov.u32 	%r38, %ntid.x;
	mov.u32 	%r39, %tid.x;
	mad.lo.s32 	%r1, %r37, %r38, %r39;
	setp.ge.s32 	%p1, %r1, %r36;
	@%p1 bra 	$L__BB5_28;
	cvta.to.global.u64 	%rd1, %rd10;
	cvta.to.global.u64 	%rd13, %rd11;
	mul.wide.s32 	%rd14, %r1, 4;
	add.s64 	%rd15, %rd13, %rd14;
	ld.global.u32 	%r2, [%rd15];
	mul.lo.s32 	%r3, %r35, %r1;
	mul.wide.s32 	%rd16, %r3, 4;
	add.s64 	%rd2, %rd1, %rd16;
	ld.global.f32 	%f306, [%rd2];
	setp.lt.s32 	%p2, %r35, 2;
	@%p2 bra 	$L__BB5_15;
	add.s32 	%r4, %r35, -1;
	add.s32 	%r41, %r35, -2;
	and.b32  	%r5, %r4, 15;
	setp.lt.u32 	%p3, %r41, 15;
	mov.b32 	%r81, 1;
	@%p3 bra 	$L__BB5_6;
	and.b32  	%r43, %r4, -16;
	neg.s32 	%r86, %r43;
	add.s64 	%rd18, %rd16, %rd1;
	add.s64 	%rd39, %rd18, 32;
	mov.b32 	%r85, 0;
$L__BB5_4:
	.pragma "nounroll";
	ld.global.f32 	%f28, [%rd39+-28];
	max.f32 	%f29, %f306, %f28;
	ld.global.f32 	%f30, [%rd39+-24];
	max.f32 	%f31, %f29, %f30;
	ld.global.f32 	%f32, [%rd39+-20];
	max.f32 	%f33, %f31, %f32;
	ld.global.f32 	%f34, [%rd39+-16];
	max.f32 	%f35, %f33, %f34;
	ld.global.f32 	%f36, [%rd39+-12];
	max.f32 	%f37, %f35, %f36;
	ld.global.f32 	%f38, [%rd39+-8];
	max.f32 	%f39, %f37, %f38;
	ld.global.f32 	%f40, [%rd39+-4];
	max.f32 	%f41, %f39, %f40;
	ld.global.f32 	%f42, [%rd39];
	max.f32 	%f43, %f41, %f42;
	ld.global.f32 	%f44, [%rd39+4];
	max.f32 	%f45, %f43, %f44;
	ld.global.f32 	%f46, [%rd39+8];
	max.f32 	%f47, %f45, %f46;
	ld.global.f32 	%f48, [%rd39+12];
	max.f32 	%f49, %f47, %f48;
	ld.global.f32 	%f50, [%rd39+16];
	max.f32 	%f51, %f49, %f50;
	ld.global.f32 	%f52, [%rd39+20];
	max.f32 	%f53, %f51, %f52;
	ld.global.f32 	%f54, [%rd39+24];
	max.f32 	%f55, %f53, %f54;
	ld.global.f32 	%f56, [%rd39+28];
	max.f32 	%f57, %f55, %f56;
	ld.global.f32 	%f58, [%rd39+32];
	max.f32 	%f306, %f57, %f58;
	add.s32 	%r86, %r86, 16;
	add.s32 	%r85, %r85, 16;
	add.s64 	%rd39, %rd39, 64;
	setp.eq.s32 	%p4, %r86, 0;
	@%p4 bra 	$L__BB5_5;
	bra.uni 	$L__BB5_4;
$L__BB5_5:
	add.s32 	%r81, %r85, 1;
$L__BB5_6:
	setp.eq.s32 	%p5, %r5, 0;
	@%p5 bra 	$L__BB5_15;
	and.b32  	%r9, %r4, 7;
	setp.lt.u32 	%p6, %r5, 8;
	@%p6 bra 	$L__BB5_9;
	mul.wide.s32 	%rd19, %r81, 4;
	add.s64 	%rd20, %rd2, %rd19;
	ld.global.f32 	%f60, [%rd20];
	max.f32 	%f61, %f306, %f60;
	ld.global.f32 	%f62, [%rd20+4];
	max.f32 	%f63, %f61, %f62;
	ld.global.f32 	%f64, [%rd20+8];
	max.f32 	%f65, %f63, %f64;
	ld.global.f32 	%f66, [%rd20+12];
	max.f32 	%f67, %f65, %f66;
	ld.global.f32 	%f68, [%rd20+16];
	max.f32 	%f69, %f67, %f68;
	ld.global.f32 	%f70, [%rd20+20];
	max.f32 	%f71, %f69, %f70;
	ld.global.f32 	%f72, [%rd20+24];
	max.f32 	%f73, %f71, %f72;
	ld.global.f32 	%f74, [%rd20+28];
	max.f32 	%f306, %f73, %f74;
	add.s32 	%r81, %r81, 8;
$L__BB5_9:
	setp.eq.s32 	%p7, %r9, 0;
	@%p7 bra 	$L__BB5_15;
	and.b32  	%r12, %r4, 3;
	setp.lt.u32 	%p8, %r9, 4;
	@%p8 bra 	$L__BB5_12;
	mul.wide.s32 	%rd21, %r81, 4;
	add.s64 	%rd22, %rd2, %rd21;
	ld.global.f32 	%f76, [%rd22];
	max.f32 	%f77, %f306, %f76;
	ld.global.f32 	%f78, [%rd22+4];
	max.f32 	%f79, %f77, %f78;
	ld.global.f32 	%f80, [%rd22+8];
	max.f32 	%f81, %f79, %f80;
	ld.global.f32 	%f82, [%rd22+12];
	max.f32 	%f306, %f81, %f82;
	add.s32 	%r81, %r81, 4;
$L__BB5_12:
	setp.eq.s32 	%p9, %r12, 0;
	@%p9 bra 	$L__BB5_15;
	neg.s32 	%r83, %r12;
$L__BB5_14:
	.pragma "nounroll";
	mul.wide.s32 	%rd24, %r81, 4;
	add.s64 	%rd25, %rd2, %rd24;
	ld.global.f32 	%f83, [%rd25];
	max.f32 	%f306, %f306, %f83;
	add.s32 	%r81, %r81, 1;
	add.s32 	%r83, %r83, 1;
	setp.ne.s32 	%p10, %r83, 0;
	@%p10 bra 	$L__BB5_14;
$L__BB5_15:
	setp.lt.s32 	%p11, %r35, 1;
	mov.f32 	%f315, 0f00000000;
	@%p11 bra 	$L__BB5_27;
	and.b32  	%r20, %r35, 7;
	setp.lt.u32 	%p12, %r35, 8;
	mov.f32 	%f315, 0f00000000;
	mov.b32 	%r88, 0;
	@%p12 bra 	$L__BB5_19;
	and.b32  	%r88, %r35, 2147483640;
	neg.s32 	%r87, %r88;
	add.s64 	%rd27, %rd16, %rd1;
	add.s64 	%rd40, %rd27, 16;
	mov.f32 	%f315, 0f00000000;
$L__BB5_18:
	.pragma "nounroll";
	ld.global.f32 	%f88, [%rd40+-16];
	sub.f32 	%f89, %f88, %f306;
	fma.rn.f32 	%f90, %f89, 0f3BBB989D, 0f3F000000;
	cvt.sat.f32.f32 	%f91, %f90;
	mov.f32 	%f92, 0f4B400001;
	mov.f32 	%f93, 0f437C0000;
	fma.rm.f32 	%f94, %f91, %f93, %f92;
	add.f32 	%f95, %f94, 0fCB40007F;
	neg.f32 	%f96, %f95;
	fma.rn.f32 	%f97, %f89, 0f3FB8AA3B, %f96;
	fma.rn.f32 	%f98, %f89, 0f32A57060, %f97;
	mov.b32 	%r45, %f94;
	shl.b32 	%r46, %r45, 23;
	mov.b32 	%f99, %r46;
	ex2.approx.ftz.f32 	%f100, %f98;
	fma.rn.f32 	%f101, %f100, %f99, %f315;
	ld.global.f32 	%f102, [%rd40+-12];
	sub.f32 	%f103, %f102, %f306;
	fma.rn.f32 	%f104, %f103, 0f3BBB989D, 0f3F000000;
	cvt.sat.f32.f32 	%f105, %f104;
	fma.rm.f32 	%f106, %f105, %f93, %f92;
	add.f32 	%f107, %f106, 0fCB40007F;
	neg.f32 	%f108, %f107;
	fma.rn.f32 	%f109, %f103, 0f3FB8AA3B, %f108;
	fma.rn.f32 	%f110, %f103, 0f32A57060, %f109;
	mov.b32 	%r47, %f106;
	shl.b32 	%r48, %r47, 23;
	mov.b32 	%f111, %r48;
	ex2.approx.ftz.f32 	%f112, %f110;
	fma.rn.f32 	%f113, %f112, %f111, %f101;
	ld.global.f32 	%f114, [%rd40+-8];
	sub.f32 	%f115, %f114, %f306;
	fma.rn.f32 	%f116, %f115, 0f3BBB989D, 0f3F000000;
	cvt.sat.f32.f32 	%f117, %f116;
	fma.rm.f32 	%f118, %f117, %f93, %f92;
	add.f32 	%f119, %f118, 0fCB40007F;
	neg.f32 	%f120, %f119;
	fma.rn.f32 	%f121, %f115, 0f3FB8AA3B, %f120;
	fma.rn.f32 	%f122, %f115, 0f32A57060, %f121;
	mov.b32 	%r49, %f118;
	shl.b32 	%r50, %r49, 23;
	mov.b32 	%f123, %r50;
	ex2.approx.ftz.f32 	%f124, %f122;
	fma.rn.f32 	%f125, %f124, %f123, %f113;
	ld.global.f32 	%f126, [%rd40+-4];
	sub.f32 	%f127, %f126, %f306;
	fma.rn.f32 	%f128, %f127, 0f3BBB989D, 0f3F000000;
	cvt.sat.f32.f32 	%f129, %f128;
	fma.rm.f32 	%f130, %f129, %f93, %f92;
	add.f32 	%f131, %f130, 0fCB40007F;
	neg.f32 	%f132, %f131;
	fma.rn.f32 	%f133, %f127, 0f3FB8AA3B, %f132;
	fma.rn.f32 	%f134, %f127, 0f32A57060, %f133;
	mov.b32 	%r51, %f130;
	shl.b32 	%r52, %r51, 23;
	mov.b32 	%f135, %r52;
	ex2.approx.ftz.f32 	%f136, %f134;
	fma.rn.f32 	%f137, %f136, %f135, %f125;
	ld.global.f32 	%f138, [%rd40];
	sub.f32 	%f139, %f138, %f306;
	fma.rn.f32 	%f140, %f139, 0f3BBB989D, 0f3F000000;
	cvt.sat.f32.f32 	%f141, %f140;
	fma.rm.f32 	%f142, %f141, %f93, %f92;
	add.f32 	%f143, %f142, 0fCB40007F;
	neg.f32 	%f144, %f143;
	fma.rn.f32 	%f145, %f139, 0f3FB8AA3B, %f144;
	fma.rn.f32 	%f146, %f139, 0f32A57060, %f145;
	mov.b32 	%r53, %f142;
	shl.b32 	%r54, %r53, 23;
	mov.b32 	%f147, %r54;
	ex2.approx.ftz.f32 	%f148, %f146;
	fma.rn.f32 	%f149, %f148, %f147, %f137;
	ld.global.f32 	%f150, [%rd40+4];
	sub.f32 	%f151, %f150, %f306;
	fma.rn.f32 	%f152, %f151, 0f3BBB989D, 0f3F000000;
	cvt.sat.f32.f32 	%f153, %f152;
	fma.rm.f32 	%f154, %f153, %f93, %f92;
	add.f32 	%f155, %f154, 0fCB40007F;
	neg.f32 	%f156, %f155;
	fma.rn.f32 	%f157, %f151, 0f3FB8AA3B, %f156;
	fma.rn.f32 	%f158, %f151, 0f32A57060, %f157;
	mov.b32 	%r55, %f154;
	shl.b32 	%r56, %r55, 23;
	mov.b32 	%f159, %r56;
	ex2.approx.ftz.f32 	%f160, %f158;
	fma.rn.f32 	%f161, %f160, %f159, %f149;
	ld.global.f32 	%f162, [%rd40+8];
	sub.f32 	%f163, %f162, %f306;
	fma.rn.f32 	%f164, %f163, 0f3BBB989D, 0f3F000000;
	cvt.sat.f32.f32 	%f165, %f164;
	fma.rm.f32 	%f166, %f165, %f93, %f92;
	add.f32 	%f167, %f166, 0fCB40007F;
	neg.f32 	%f168, %f167;
	fma.rn.f32 	%f169, %f163, 0f3FB8AA3B, %f168;
	fma.rn.f32 	%f170, %f163, 0f32A57060, %f169;
	mov.b32 	%r57, %f166;
	shl.b32 	%r58, %r57, 23;
	mov.b32 	%f171, %r58;
	ex2.approx.ftz.f32 	%f172, %f170;
	fma.rn.f32 	%f173, %f172, %f171, %f161;
	ld.global.f32 	%f174, [%rd40+12];
	sub.f32 	%f175, %f174, %f306;
	fma.rn.f32 	%f176, %f175, 0f3BBB989D, 0f3F000000;
	cvt.sat.f32.f32 	%f177, %f176;
	fma.rm.f32 	%f178, %f177, %f93, %f92;
	add.f32 	%f179, %f178, 0fCB40007F;
	neg.f32 	%f180, %f179;
	fma.rn.f32 	%f181, %f175, 0f3FB8AA3B, %f180;
	fma.rn.f32 	%f182, %f175, 0f32A57060, %f181;
	mov.b32 	%r59, %f178;
	shl.b32 	%r60, %r59, 23;
	mov.b32 	%f183, %r60;
	ex2.approx.ftz.f32 	%f184, %f182;
	fma.rn.f32 	%f315, %f184, %f183, %f173;
	add.s32 	%r87, %r87, 8;
	add.s64 	%rd40, %rd40, 32;
	setp.ne.s32 	%p13, %r87, 0;
	@%p13 bra 	$L__BB5_18;
$L__BB5_19:
	setp.eq.s32 	%p14, %r20, 0;
	@%p14 bra 	$L__BB5_27;
	and.b32  	%r30, %r35, 3;
	setp.lt.u32 	%p15, %r20, 4;
	@%p15 bra 	$L__BB5_22;
	mul.wide.u32 	%rd28, %r88, 4;
	add.s64 	%rd29, %rd2, %rd28;
	ld.global.f32 	%f186, [%rd29];
	sub.f32 	%f187, %f186, %f306;
	fma.rn.f32 	%f188, %f187, 0f3BBB989D, 0f3F000000;
	cvt.sat.f32.f32 	%f189, %f188;
	mov.f32 	%f190, 0f4B400001;
	mov.f32 	%f191, 0f437C0000;
	fma.rm.f32 	%f192, %f189, %f191, %f190;
	add.f32 	%f193, %f192, 0fCB40007F;
	neg.f32 	%f194, %f193;
	fma.rn.f32 	%f195, %f187, 0f3FB8AA3B, %f194;
	fma.rn.f32 	%f196, %f187, 0f32A57060, %f195;
	mov.b32 	%r61, %f192;
	shl.b32 	%r62, %r61, 23;
	mov.b32 	%f197, %r62;
	ex2.approx.ftz.f32 	%f198, %f196;
	fma.rn.f32 	%f199, %f198, %f197, %f315;
	ld.global.f32 	%f200, [%rd29+4];
	sub.f32 	%f201, %f200, %f306;
	fma.rn.f32 	%f202, %f201, 0f3BBB989D, 0f3F000000;
	cvt.sat.f32.f32 	%f203, %f202;
	fma.rm.f32 	%f204, %f203, %f191, %f190;
	add.f32 	%f205, %f204, 0fCB40007F;
	neg.f32 	%f206, %f205;
	fma.rn.f32 	%f207, %f201, 0f3FB8AA3B, %f206;
	fma.rn.f32 	%f208, %f201, 0f32A57060, %f207;
	mov.b32 	%r63, %f204;
	shl.b32 	%r64, %r63, 23;
	mov.b32 	%f209, %r64;
	ex2.approx.ftz.f32 	%f210, %f208;
	fma.rn.f32 	%f211, %f210, %f209, %f199;
	ld.global.f32 	%f212, [%rd29+8];
	sub.f32 	%f213, %f212, %f306;
	fma.rn.f32 	%f214, %f213, 0f3BBB989D, 0f3F000000;
	cvt.sat.f32.f32 	%f215, %f214;
	fma.rm.f32 	%f216, %f215, %f191, %f190;
	add.f32 	%f217, %f216, 0fCB40007F;
	neg.f32 	%f218, %f217;
	fma.rn.f32 	%f219, %f213, 0f3FB8AA3B, %f218;
	fma.rn.f32 	%f220, %f213, 0f32A57060, %f219;
	mov.b32 	%r65, %f216;
	shl.b32 	%r66, %r65, 23;
	mov.b32 	%f221, %r66;
	ex2.approx.ftz.f32 	%f222, %f220;
	fma.rn.f32 	%f223, %f222, %f221, %f211;
	ld.global.f32 	%f224, [%rd29+12];
	sub.f32 	%f225, %f224, %f306;
	fma.rn.f32 	%f226, %f225, 0f3BBB989D, 0f3F000000;
	cvt.sat.f32.f32 	%f227, %f226;
	fma.rm.f32 	%f228, %f227, %f191, %f190;
	add.f32 	%f229, %f228, 0fCB40007F;
	neg.f32 	%f230, %f229;
	fma.rn.f32 	%f231, %f225, 0f3FB8AA3B, %f230;
	fma.rn.f32 	%f232, %f225, 0f32A57060, %f231;
	mov.b32 	%r67, %f228;
	shl.b32 	%r68, %r67, 23;
	mov.b32 	%f233, %r68;
	ex2.approx.ftz.f32 	%f234, %f232;
	fma.rn.f32 	%f315, %f234, %f233, %f223;
	add.s32 	%r88, %r88, 4;
$L__BB5_22:
	setp.eq.s32 	%p16, %r30, 0;
	@%p16 bra 	$L__BB5_27;
	setp.eq.s32 	%p17, %r30, 1;
	@%p17 bra 	$L__BB5_25;
	mul.wide.u32 	%rd30, %r88, 4;
	add.s64 	%rd31, %rd2, %rd30;
	ld.global.f32 	%f236, [%rd31];
	sub.f32 	%f237, %f236, %f306;
	fma.rn.f32 	%f238, %f237, 0f3BBB989D, 0f3F000000;
	cvt.sat.f32.f32 	%f239, %f238;
	mov.f32 	%f240, 0f4B400001;
	mov.f32 	%f241, 0f437C0000;
	fma.rm.f32 	%f242, %f239, %f241, %f240;
	add.f32 	%f243, %f242, 0fCB40007F;
	neg.f32 	%f244, %f243;
	fma.rn.f32 	%f245, %f237, 0f3FB8AA3B, %f244;
	fma.rn.f32 	%f246, %f237, 0f32A57060, %f245;
	mov.b32 	%r69, %f242;
	shl.b32 	%r70, %r69, 23;
	mov.b32 	%f247, %r70;
	ex2.approx.ftz.f32 	%f248, %f246;
	fma.rn.f32 	%f249, %f248, %f247, %f315;
	ld.global.f32 	%f250, [%rd31+4];
	sub.f32 	%f251, %f250, %f306;
	fma.rn.f32 	%f252, %f251, 0f3BBB989D, 0f3F000000;
	cvt.sat.f32.f32 	%f253, %f252;
	fma.rm.f32 	%f254, %f253, %f241, %f240;
	add.f32 	%f255, %f254, 0fCB40007F;
	neg.f32 	%f256, %f255;
	fma.rn.f32 	%f257, %f251, 0f3FB8AA3B, %f256;
	fma.rn.f32 	%f258, %f251, 0f32A57060, %f257;
	mov.b32 	%r71, %f254;
	shl.b32 	%r72, %r71, 23;
	mov.b32 	%f259, %r72;
	ex2.approx.ftz.f32 	%f260, %f258;
	fma.rn.f32 	%f315, %f260, %f259, %f249;
	add.s32 	%r88, %r88, 2;
$L__BB5_25:
	and.b32  	%r73, %r35, 1;
	setp.eq.b32 	%p18, %r73, 1;
	not.pred 	%p19, %p18;
	@%p19 bra 	$L__BB5_27;
	mul.wide.u32 	%rd32, %r88, 4;
	add.s64 	%rd33, %rd2, %rd32;
	ld.global.f32 	%f261, [%rd33];
	sub.f32 	%f262, %f261, %f306;
	fma.rn.f32 	%f263, %f262, 0f3BBB989D, 0f3F000000;
	cvt.sat.f32.f32 	%f264, %f263;
	mov.f32 	%f265, 0f4B400001;
	mov.f32 	%f266, 0f437C0000;
	fma.rm.f32 	%f267, %f264, %f266, %f265;
	add.f32 	%f268, %f267, 0fCB40007F;
	neg.f32 	%f269, %f268;
	fma.rn.f32 	%f270, %f262, 0f3FB8AA3B, %f269;
	fma.rn.f32 	%f271, %f262, 0f32A57060, %f270;
	mov.b32 	%r74, %f267;
	shl.b32 	%r75, %r74, 23;
	mov.b32 	%f272, %r75;
	ex2.approx.ftz.f32 	%f273, %f271;
	fma.rn.f32 	%f315, %f273, %f272, %f315;
$L__BB5_27:
	mul.wide.s32 	%rd34, %r2, 4;
	add.s64 	%rd35, %rd2, %rd34;
	ld.global.f32 	%f274, [%rd35];
	sub.f32 	%f275, %f274, %f306;
	setp.lt.f32 	%p20, %f315, 0f00800000;
	mul.f32 	%f276, %f315, 0f4B000000;
	selp.f32 	%f277, %f276, %f315, %p20;
	selp.f32 	%f278, 0fC1B80000, 0f00000000, %p20;
	mov.b32 	%r76, %f277;
	add.s32 	%r77, %r76, -1059760811;
	and.b32  	%r78, %r77, -8388608;
	sub.s32 	%r79, %r76, %r78;
	mov.b32 	%f279, %r79;
	cvt.rn.f32.s32 	%f280, %r78;
	fma.rn.f32 	%f281, %f280, 0f34000000, %f278;
	add.f32 	%f282, %f279, 0fBF800000;
	fma.rn.f32 	%f283, %f282, 0fBE055027, 0f3E1039F6;
	fma.rn.f32 	%f284, %f283, %f282, 0fBDF8CDCC;
	fma.rn.f32 	%f285, %f284, %f282, 0f3E0F2955;
	fma.rn.f32 	%f286, %f285, %f282, 0fBE2AD8B9;
	fma.rn.f32 	%f287, %f286, %f282, 0f3E4CED0B;
	fma.rn.f32 	%f288, %f287, %f282, 0fBE7FFF22;
	fma.rn.f32 	%f289, %f288, %f282, 0f3EAAAA78;
	fma.rn.f32 	%f290, %f289, %f282, 0fBF000000;
	mul.f32 	%f291, %f282, %f290;
	fma.rn.f32 	%f292, %f291, %f282, %f282;
	fma.rn.f32 	%f293, %f281, 0f3F317218, %f292;
	setp.gt.u32 	%p21, %r76, 2139095039;
	fma.rn.f32 	%f294, %f277, 0f7F800000, 0f7F800000;
	selp.f32 	%f295, %f294, %f293, %p21;
	setp.eq.f32 	%p22, %f277, 0f00000000;
	selp.f32 	%f296, 0fFF800000, %f295, %p22;
	sub.f32 	%f297, %f275, %f296;
	neg.f32 	%f298, %f297;
	cvta.to.global.u64 	%rd36, %rd12;
	add.s64 	%rd38, %rd36, %rd14;
	st.global.f32 	[%rd38], %f298;
$L__BB5_28:
	ret;

}


// ===== COMPILED SASS (sm_100) =====

	.target	sm_100

	.elftype	@"ET_EXEC"


//--------------------- .note.nv.tkinfo           --------------------------
	.section	.note.nv.tkinfo,"",@"SHT_NOTE"
	.sectionflags	@"SHF_NOTE_NV_TKINFO"
	.tkinfo
        /*0018*/ 	.word	0x00000002
        /*0030*/ 	.string	""
        /*0030*/ 	.string	"ptxas"
        /*0030*/ 	.string	"Cuda compilation tools, release 13.0, V13.0.88"
        /*0030*/ 	.string	"Build cuda_13.0.r13.0/compiler.36424714_0"
        /*0030*/ 	.string	"-arch sm_100 -m 64 "



//--------------------- .note.nv.cuinfo           --------------------------
	.section	.note.nv.cuinfo,"",@"SHT_NOTE"
	.sectionflags	@"SHF_NOTE_NV_CUINFO"
        /*0018*/ 	.short	0x0002
        /*001a*/ 	.short	0x0064
        /*001c*/ 	.short	0x0082
	.zero		2


//--------------------- .nv.info                  --------------------------
	.section	.nv.info,"",@"SHT_CUDA_INFO"
	.align	4


	//----- nvinfo : EIATTR_REGCOUNT
	.align		4
        /*0000*/ 	.byte	0x04, 0x2f
        /*0002*/ 	.short	(.L_1 - .L_0)
	.align		4
.L_0:
        /*0004*/ 	.word	index@(_Z18patch_embed_kernelPKfPfS0_S0_iiii)
        /*0008*/ 	.word	0x00000020


	//----- nvinfo : EIATTR_FRAME_SIZE
	.align		4
.L_1:
        /*000c*/ 	.byte	0x04, 0x11
        /*000e*/ 	.short	(.L_3 - .L_2)
	.align		4
.L_2:
        /*0010*/ 	.word	index@(_Z18patch_embed_kernelPKfPfS0_S0_iiii)
        /*0014*/ 	.word	0x00000000


	//----- nvinfo : EIATTR_REGCOUNT
	.align		4
.L_3:
        /*0018*/ 	.byte	0x04, 0x2f
        /*001a*/ 	.short	(.L_5 - .L_4)
	.align		4
.L_4:
        /*001c*/ 	.word	index@(_Z20add_pos_embed_kernelPfPKfS1_iii)
        /*0020*/ 	.word	0x0000000f


	//----- nvinfo : EIATTR_FRAME_SIZE
	.align		4
.L_5:
        /*0024*/ 	.byte	0x04, 0x11
        /*0026*/ 	.short	(.L_7 - .L_6)
	.align		4
.L_6:
        /*0028*/ 	.word	index@(_Z20add_pos_embed_kernelPfPKfS1_iii)
        /*002c*/ 	.word	0x00000000


	//----- nvinfo : EIATTR_REGCOUNT
	.align		4
.L_7:
        /*0030*/ 	.byte	0x04, 0x2f
        /*0032*/ 	.short	(.L_9 - .L_8)
	.align		4
.L_8:
        /*0034*/ 	.word	index@(_Z17layer_norm_kernelPKfPfS0_S0_iii)
        /*0038*/ 	.word	0x00000020


	//----- nvinfo : EIATTR_FRAME_SIZE
	.align		4
.L_9:
        /*003c*/ 	.byte	0x04, 0x11
        /*003e*/ 	.short	(.L_11 - .L_10)
	.align		4
.L_10:
        /*0040*/ 	.word	index@($__internal_1_$__cuda_sm3x_div_rn_noftz_f32_slowpath)
        /*0044*/ 	.word	0x00000000


	//----- nvinfo : EIATTR_FRAME_SIZE
	.align		4
.L_11:
        /*0048*/ 	.byte	0x04, 0x11
        /*004a*/ 	.short	(.L_13 - .L_12)
	.align		4
.L_12:
        /*004c*/ 	.word	index@(_Z17layer_norm_kernelPKfPfS0_S0_iii)
        /*0050*/ 	.word	0x00000000


	//----- nvinfo : EIATTR_REGCOUNT
	.align		4
.L_13:
        /*0054*/ 	.byte	0x04, 0x2f
        /*0056*/ 	.short	(.L_15 - .L_14)
	.align		4
.L_14:
        /*0058*/ 	.word	index@(_Z11gelu_kernelPKfPfi)
        /*005c*/ 	.word	0x0000000e


	//----- nvinfo : EIATTR_FRAME_SIZE
	.align		4
.L_15:
        /*0060*/ 	.byte	0x04, 0x11
        /*0062*/ 	.short	(.L_17 - .L_16)
	.align		4
.L_16:
        /*0064*/ 	.word	index@(_Z11gelu_kernelPKfPfi)
        /*0068*/ 	.word	0x00000000


	//----- nvinfo : EIATTR_REGCOUNT
	.align		4
.L_17:
        /*006c*/ 	.byte	0x04, 0x2f
        /*006e*/ 	.short	(.L_19 - .L_18)
	.align		4
.L_18:
        /*0070*/ 	.word	index@(_Z14softmax_kernelPKfPfii)
        /*0074*/ 	.word	0x0000001a


	//----- nvinfo : EIATTR_FRAME_SIZE
	.align		4
.L_19:
        /*0078*/ 	.byte	0x04, 0x11
        /*007a*/ 	.short	(.L_21 - .L_20)
	.align		4
.L_20:
        /*007c*/ 	.word	index@($__internal_0_$__cuda_sm3x_div_rn_noftz_f32_slowpath)
        /*0080*/ 	.word	0x00000000


	//----- nvinfo : EIATTR_FRAME_SIZE
	.align		4
.L_21:
        /*0084*/ 	.byte	0x04, 0x11
        /*0086*/ 	.short	(.L_23 - .L_22)
	.align		4
.L_22:
        /*0088*/ 	.word	index@(_Z14softmax_kernelPKfPfii)
        /*008c*/ 	.word	0x00000000


	//----- nvinfo : EIATTR_REGCOUNT
	.align		4
.L_23:
        /*0090*/ 	.byte	0x04, 0x2f
        /*0092*/ 	.short	(.L_25 - .L_24)
	.align		4
.L_24:
        /*0094*/ 	.word	index@(_Z20cross_entropy_kernelPKfPKiPfii)
        /*0098*/ 	.word	0x00000020


	//----- nvinfo : EIATTR_FRAME_SIZE
	.align		4
.L_25:
        /*009c*/ 	.byte	0x04, 0x11
        /*009e*/ 	.short	(.L_27 - .L_26)
	.align		4
.L_26:
        /*00a0*/ 	.word	index@(_Z20cross_entropy_kernelPKfPKiPfii)
        /*00a4*/ 	.word	0x00000000


	//----- nvinfo : EIATTR_MIN_STACK_SIZE
	.align		4
.L_27:
        /*00a8*/ 	.byte	0x04, 0x12
        /*00aa*/ 	.short	(.L_29 - .L_28)
	.align		4
.L_28:
        /*00ac*/ 	.word	index@(_Z20cross_entropy_kernelPKfPKiPfii)
        /*00b0*/ 	.word	0x00000000


	//----- nvinfo : EIATTR_MIN_STACK_SIZE
	.align		4
.L_29:
        /*00b4*/ 	.byte	0x04, 0x12
        /*00b6*/ 	.short	(.L_31 - .L_30)
	.align		4
.L_30:
        /*00b8*/ 	.word	index@(_Z14softmax_kernelPKfPfii)
        /*00bc*/ 	.word	0x00000000


	//----- nvinfo : EIATTR_MIN_STACK_SIZE
	.align		4
.L_31:
        /*00c0*/ 	.byte	0x04, 0x12
        /*00c2*/ 	.short	(.L_33 - .L_32)
	.align		4
.L_32:
        /*00c4*/ 	.word	index@(_Z11gelu_kernelPKfPfi)
        /*00c8*/ 	.word	0x00000000


	//----- nvinfo : EIATTR_MIN_STACK_SIZE
	.align		4
.L_33:
        /*00cc*/ 	.byte	0x04, 0x12
        /*00ce*/ 	.short	(.L_35 - .L_34)
	.align		4
.L_34:
        /*00d0*/ 	.word	index@(_Z17layer_norm_kernelPKfPfS0_S0_iii)
        /*00d4*/ 	.word	0x00000000


	//----- nvinfo : EIATTR_MIN_STACK_SIZE
	.align		4
.L_35:
        /*00d8*/ 	.byte	0x04, 0x12
        /*00da*/ 	.short	(.L_37 - .L_36)
	.align		4
.L_36:
        /*00dc*/ 	.word	index@(_Z20add_pos_embed_kernelPfPKfS1_iii)
        /*00e0*/ 	.word	0x00000000


	//----- nvinfo : EIATTR_MIN_STACK_SIZE
	.align		4
.L_37:
        /*00e4*/ 	.byte	0x04, 0x12
        /*00e6*/ 	.short	(.L_39 - .L_38)
	.align		4
.L_38:
        /*00e8*/ 	.word	index@(_Z18patch_embed_kernelPKfPfS0_S0_iiii)
        /*00ec*/ 	.word	0x00000000
.L_39:


//--------------------- .nv.compat                --------------------------
	.section	.nv.compat,"",@"SHT_CUDA_COMPAT_INFO"
	.align	4
        /*0000*/ 	.byte	0x02, 0x09, 0x00, 0x00, 0x02, 0x02, 0x01, 0x00, 0x02, 0x05, 0x05, 0x00, 0x03, 0x07, 0x01, 0x01
        /*0010*/ 	.byte	0x02, 0x03, 0x00, 0x00, 0x02, 0x06, 0x01, 0x00, 0x04, 0x0b, 0x08, 0x00, 0x01, 0x00, 0x00, 0x00
        /*0020*/ 	.byte	0x00, 0x00, 0x00, 0x00


//--------------------- .nv.info._Z20cross_entropy_kernelPKfPKiPfii --------------------------
	.section	.nv.info._Z20cross_entropy_kernelPKfPKiPfii,"",@"SHT_CUDA_INFO"
	.sectionflags	@""
	.align	4


	//----- nvinfo : EIATTR_CUDA_API_VERSION
	.align		4
        /*0000*/ 	.byte	0x04, 0x37
        /*0002*/ 	.short	(.L_41 - .L_40)
.L_40:
        /*0004*/ 	.word	0x00000082


	//----- nvinfo : EIATTR_KPARAM_INFO
	.align		4
.L_41:
        /*0008*/ 	.byte	0x04, 0x17
        /*000a*/ 	.short	(.L_43 - .L_42)
.L_42:
        /*000c*/ 	.word	0x00000000
        /*0010*/ 	.short	0x0004
        /*0012*/ 	.short	0x001c
        /*0014*/ 	.byte	0x00, 0xf0, 0x11, 0x00


	//----- nvinfo : EIATTR_KPARAM_INFO
	.align		4
.L_43:
        /*0018*/ 	.byte	0x04, 0x17
        /*001a*/ 	.short	(.L_45 - .L_44)
.L_44:
        /*001c*/ 	.word	0x00000000
        /*0020*/ 	.short	0x0003
        /*0022*/ 	.short	0x0018
        /*0024*/ 	.byte	0x00, 0xf0, 0x11, 0x00


	//----- nvinfo : EIATTR_KPARAM_INFO
	.align		4
.L_45:
        /*0028*/ 	.byte	0x04, 0x17
        /*002a*/ 	.short	(.L_47 - .L_46)
.L_46:
        /*002c*/ 	.word	0x00000000
        /*0030*/ 	.short	0x0002
        /*0032*/ 	.short	0x0010
        /*0034*/ 	.byte	0x00, 0xf5, 0x21, 0x00


	//----- nvinfo : EIATTR_KPARAM_INFO
	.align		4
.L_47:
        /*0038*/ 	.byte	0x04, 0x17
        /*003a*/ 	.short	(.L_49 - .L_48)
.L_48:
        /*003c*/ 	.word	0x00000000
        /*0040*/ 	.short	0x0001
        /*0042*/ 	.short	0x0008
        /*0044*/ 	.byte	0x00, 0xf5, 0x21, 0x00


	//----- nvinfo : EIATTR_KPARAM_INFO
	.align		4
.L_49:
        /*0048*/ 	.byte	0x04, 0x17
        /*004a*/ 	.short	(.L_51 - .L_50)
.L_50:
        /*004c*/ 	.word	0x00000000
        /*0050*/ 	.short	0x0000
        /*0052*/ 	.short	0x0000
        /*0054*/ 	.byte	0x00, 0xf5, 0x21, 0x00


	//----- nvinfo : EIATTR_SPARSE_MMA_MASK
	.align		4
.L_51:
        /*0058*/ 	.byte	0x03, 0x50
        /*005a*/ 	.short	0x0000


	//----- nvinfo : EIATTR_MAXREG_COUNT
	.align		4
        /*005c*/ 	.byte	0x03, 0x1b
        /*005e*/ 	.short	0x00ff


	//----- nvinfo : EIATTR_MERCURY_ISA_VERSION
	.align		4
        /*0060*/ 	.byte	0x03, 0x5f
        /*0062*/ 	.short	0x0101


	//----- nvinfo : EIATTR_VRC_CTA_INIT_COUNT
	.align		4
        /*0064*/ 	.byte	0x02, 0x4a
	.zero		1
	.zero		1


	//----- nvinfo : EIATTR_EXIT_INSTR_OFFSETS
	.align		4
        /*0068*/ 	.byte	0x04, 0x1c
        /*006a*/ 	.short	(.L_53 - .L_52)


	//   ....[0]....
.L_52:
        /*006c*/ 	.word	0x00000070


	//   ....[1]....
        /*0070*/ 	.word	0x000014d0


	//----- nvinfo : EIATTR_CBANK_PARAM_SIZE
	.align		4
.L_53:
        /*0074*/ 	.byte	0x03, 0x19
        /*0076*/ 	.short	0x0020


	//----- nvinfo : EIATTR_PARAM_CBANK
	.align		4
        /*0078*/ 	.byte	0x04, 0x0a
        /*007a*/ 	.short	(.L_55 - .L_54)
	.align		4
.L_54:
        /*007c*/ 	.word	index@(.nv.constant0._Z20cross_entropy_kernelPKfPKiPfii)
        /*0080*/ 	.short	0x0380
        /*0082*/ 	.short	0x0020


	//----- nvinfo : EIATTR_SW_WAR
	.align		4
.L_55:
        /*0084*/ 	.byte	0x04, 0x36
        /*0086*/ 	.short	(.L_57 - .L_56)
.L_56:
        /*0088*/ 	.word	0x00000008
.L_57:


//--------------------- .nv.info._Z14softmax_kernelPKfPfii --------------------------
	.section	.nv.info._Z14softmax_kernelPKfPfii,"",@"SHT_CUDA_INFO"
	.sectionflags	@""
	.align	4


	//----- nvinfo : EIATTR_CUDA_API_VERSION
	.align		4
        /*0000*/ 	.byte	0x04, 0x37
        /*0002*/ 	.short	(.L_59 - .L_58)
.L_58:
        /*0004*/ 	.word	0x00000082


	//----- nvinfo : EIATTR_KPARAM_INFO
	.align		4
.L_59:
        /*0008*/ 	.byte	0x04, 0x17
        /*000a*/ 	.short	(.L_61 - .L_60)
.L_60:
        /*000c*/ 	.word	0x00000000
        /*0010*/ 	.short	0x0003
        /*0012*/ 	.short	0x0014
        /*0014*/ 	.byte	0x00, 0xf0, 0x11, 0x00


	//----- nvinfo : EIATTR_KPARAM_INFO
	.align		4
.L_61:
        /*0018*/ 	.byte	0x04, 0x17
        /*001a*/ 	.short	(.L_63 - .L_62)
.L_62:
        /*001c*/ 	.word	0x00000000
        /*0020*/ 	.short	0x0002
        /*0022*/ 	.short	0x0010
        /*0024*/ 	.byte	0x00, 0xf0, 0x11, 0x00


	//----- nvinfo : EIATTR_KPARAM_INFO
	.align		4
.L_63:
        /*0028*/ 	.byte	0x04, 0x17
        /*002a*/ 	.short	(.L_65 - .L_64)
.L_64:
        /*002c*/ 	.word	0x00000000
        /*0030*/ 	.short	0x0001
        /*0032*/ 	.short	0x0008
        /*0034*/ 	.byte	0x00, 0xf5, 0x21, 0x00


	//----- nvinfo : EIATTR_KPARAM_INFO
	.align		4
.L_65:
        /*0038*/ 	.byte	0x04, 0x17
        /*003a*/ 	.short	(.L_67 - .L_66)
.L_66:
        /*003c*/ 	.word	0x00000000
        /*0040*/ 	.short	0x0000
        /*0042*/ 	.short	0x0000
        /*0044*/ 	.byte	0x00, 0xf5, 0x21, 0x00


	//----- nvinfo : EIATTR_SPARSE_MMA_MASK
	.align		4
.L_67:
        /*0048*/ 	.byte	0x03, 0x50
        /*004a*/ 	.short	0x0000


	//----- nvinfo : EIATTR_MAXREG_COUNT
	.align		4
        /*004c*/ 	.byte	0x03, 0x1b
        /*004e*/ 	.short	0x00ff


	//----- nvinfo : EIATTR_MERCURY_ISA_VERSION
	.align		4
        /*0050*/ 	.byte	0x03, 0x5f
        /*0052*/ 	.short	0x0101


	//----- nvinfo : EIATTR_VRC_CTA_INIT_COUNT
	.align		4
        /*0054*/ 	.byte	0x02, 0x4a
	.zero		1
	.zero		1


	//----- nvinfo : EIATTR_EXIT_INSTR_OFFSETS
	.align		4
        /*0058*/ 	.byte	0x04, 0x1c
        /*005a*/ 	.short	(.L_69 - .L_68)


	//   ....[0]....
.L_68:
        /*005c*/ 	.word	0x00000040


	//   ....[1]....
        /*0060*/ 	.word	0x00001820


	//   ....[2]....
        /*0064*/ 	.word	0x000026c0


	//   ....[3]....
        /*0068*/ 	.word	0x00002e70


	//   ....[4]....
        /*006c*/ 	.word	0x000032c0


	//   ....[5]....
        /*0070*/ 	.word	0x00003440


	//----- nvinfo : EIATTR_CRS_STACK_SIZE
	.align		4
.L_69:
        /*0074*/ 	.byte	0x04, 0x1e
        /*0076*/ 	.short	(.L_71 - .L_70)
.L_70:
        /*0078*/ 	.word	0x00000000


	//----- nvinfo : EIATTR_CBANK_PARAM_SIZE
	.align		4
.L_71:
        /*007c*/ 	.byte	0x03, 0x19
        /*007e*/ 	.short	0x0018


	//----- nvinfo : EIATTR_PARAM_CBANK
	.align		4
        /*0080*/ 	.byte	0x04, 0x0a
        /*0082*/ 	.short	(.L_73 - .L_72)
	.align		4
.L_72:
        /*0084*/ 	.word	index@(.nv.constant0._Z14softmax_kernelPKfPfii)
        /*0088*/ 	.short	0x0380
        /*008a*/ 	.short	0x0018


	//----- nvinfo : EIATTR_SW_WAR
	.align		4
.L_73:
        /*008c*/ 	.byte	0x04, 0x36
        /*008e*/ 	.short	(.L_75 - .L_74)
.L_74:
        /*0090*/ 	.word	0x00000008
.L_75:


//--------------------- .nv.info._Z11gelu_kernelPKfPfi --------------------------
	.section	.nv.info._Z11gelu_kernelPKfPfi,"",@"SHT_CUDA_INFO"
	.sectionflags	@""
	.align	4


	//----- nvinfo : EIATTR_CUDA_API_VERSION
	.align		4
        /*0000*/ 	.byte	0x04, 0x37
        /*0002*/ 	.short	(.L_77 - .L_76)
.L_76:
        /*0004*/ 	.word	0x00000082


	//----- nvinfo : EIATTR_KPARAM_INFO
	.align		4
.L_77:
        /*0008*/ 	.byte	0x04, 0x17
        /*000a*/ 	.short	(.L_79 - .L_78)
.L_78:
        /*000c*/ 	.word	0x00000000
        /*0010*/ 	.short	0x0002
        /*0012*/ 	.short	0x0010
        /*0014*/ 	.byte	0x00, 0xf0, 0x11, 0x00


	//----- nvinfo : EIATTR_KPARAM_INFO
	.align		4
.L_79:
        /*0018*/ 	.byte	0x04, 0x17
        /*001a*/ 	.short	(.L_81 - .L_80)
.L_80:
        /*001c*/ 	.word	0x00000000
        /*0020*/ 	.short	0x0001
        /*0022*/ 	.short	0x0008
        /*0024*/ 	.byte	0x00, 0xf5, 0x21, 0x00


	//----- nvinfo : EIATTR_KPARAM_INFO
	.align		4
.L_81:
        /*0028*/ 	.byte	0x04, 0x17
        /*002a*/ 	.short	(.L_83 - .L_82)
.L_82:
        /*002c*/ 	.word	0x00000000
        /*0030*/ 	.short	0x0000
        /*0032*/ 	.short	0x0000
        /*0034*/ 	.byte	0x00, 0xf5, 0x21, 0x00


	//----- nvinfo : EIATTR_SPARSE_MMA_MASK
	.align		4
.L_83:
        /*0038*/ 	.byte	0x03, 0x50
        /*003a*/ 	.short	0x0000


	//----- nvinfo : EIATTR_MAXREG_COUNT
	.align		4
        /*003c*/ 	.byte	0x03, 0x1b
        /*003e*/ 	.short	0x00ff


	//----- nvinfo : EIATTR_MERCURY_ISA_VERSION
	.align		4
        /*0040*/ 	.byte	0x03, 0x5f
        /*0042*/ 	.short	0x0101


	//----- nvinfo : EIATTR_VRC_CTA_INIT_COUNT
	.align		4
        /*0044*/ 	.byte	0x02, 0x4a
	.zero		1
	.zero		1


	//----- nvinfo : EIATTR_EXIT_INSTR_OFFSETS
	.align		4
        /*0048*/ 	.byte	0x04, 0x1c
        /*004a*/ 	.short	(.L_85 - .L_84)


	//   ....[0]....
.L_84:
        /*004c*/ 	.word	0x00000070


	//   ....[1]....
        /*0050*/ 	.word	0x00000270


	//----- nvinfo : EIATTR_CBANK_PARAM_SIZE
	.align		4
.L_85:
        /*0054*/ 	.byte	0x03, 0x19
        /*0056*/ 	.short	0x0014


	//----- nvinfo : EIATTR_PARAM_CBANK
	.align		4
        /*0058*/ 	.byte	0x04, 0x0a
        /*005a*/ 	.short	(.L_87 - .L_86)
	.align		4
.L_86:
        /*005c*/ 	.word	index@(.nv.constant0._Z11gelu_kernelPKfPfi)
        /*0060*/ 	.short	0x0380
        /*0062*/ 	.short	0x0014


	//----- nvinfo : EIATTR_SW_WAR
	.align		4
.L_87:
        /*0064*/ 	.byte	0x04, 0x36
        /*0066*/ 	.short	(.L_89 - .L_88)
.L_88:
        /*0068*/ 	.word	0x00000008
.L_89:


//--------------------- .nv.info._Z17layer_norm_kernelPKfPfS0_S0_iii --------------------------
	.section	.nv.info._Z17layer_norm_kernelPKfPfS0_S0_iii,"",@"SHT_CUDA_INFO"
	.sectionflags	@""
	.align	4


	//----- nvinfo : EIATTR_CUDA_API_VERSION
	.align		4
        /*0000*/ 	.byte	0x04, 0x37
        /*0002*/ 	.short	(.L_91 - .L_90)
.L_90:
        /*0004*/ 	.word	0x00000082


	//----- nvinfo : EIATTR_KPARAM_INFO
	.align		4
.L_91:
        /*0008*/ 	.byte	0x04, 0x17
        /*000a*/ 	.short	(.L_93 - .L_92)
.L_92:
        /*000c*/ 	.word	0x00000000
        /*0010*/ 	.short	0x0006
        /*0012*/ 	.short	0x0028
        /*0014*/ 	.byte	0x00, 0xf0, 0x11, 0x00


	//----- nvinfo : EIATTR_KPARAM_INFO
	.align		4
.L_93:
        /*0018*/ 	.byte	0x04, 0x17
        /*001a*/ 	.short	(.L_95 - .L_94)
.L_94:
        /*001c*/ 	.word	0x00000000
        /*0020*/ 	.short	0x0005
        /*0022*/ 	.short	0x0024
        /*0024*/ 	.byte	0x00, 0xf0, 0x11, 0x00


	//----- nvinfo : EIATTR_KPARAM_INFO
	.align		4
.L_95:
        /*0028*/ 	.byte	0x04, 0x17
        /*002a*/ 	.short	(.L_97 - .L_96)
.L_96:
        /*002c*/ 	.word	0x00000000
        /*0030*/ 	.short	0x0004
        /*0032*/ 	.short	0x0020
        /*0034*/ 	.byte	0x00, 0xf0, 0x11, 0x00


	//----- nvinfo : EIATTR_KPARAM_INFO
	.align		4
.L_97:
        /*0038*/ 	.byte	0x04, 0x17
        /*003a*/ 	.short	(.L_99 - .L_98)
.L_98:
        /*003c*/ 	.word	0x00000000
        /*0040*/ 	.short	0x0003
        /*0042*/ 	.short	0x0018
        /*0044*/ 	.byte	0x00, 0xf5, 0x21, 0x00


	//----- nvinfo : EIATTR_KPARAM_INFO
	.align		4
.L_99:
        /*0048*/ 	.byte	0x04, 0x17
        /*004a*/ 	.short	(.L_101 - .L_100)
.L_100:
        /*004c*/ 	.word	0x00000000
        /*0050*/ 	.short	0x0002
        /*0052*/ 	.short	0x0010
        /*0054*/ 	.byte	0x00, 0xf5, 0x21, 0x00


	//----- nvinfo : EIATTR_KPARAM_INFO
	.align		4
.L_101:
        /*0058*/ 	.byte	0x04, 0x17
        /*005a*/ 	.short	(.L_103 - .L_102)
.L_102:
        /*005c*/ 	.word	0x00000000
        /*0060*/ 	.short	0x0001
        /*0062*/ 	.short	0x0008
        /*0064*/ 	.byte	0x00, 0xf5, 0x21, 0x00


	//----- nvinfo : EIATTR_KPARAM_INFO
	.align		4
.L_103:
        /*0068*/ 	.byte	0x04, 0x17
        /*006a*/ 	.short	(.L_105 - .L_104)
.L_104:
        /*006c*/ 	.word	0x00000000
        /*0070*/ 	.short	0x0000
        /*0072*/ 	.short	0x0000
        /*0074*/ 	.byte	0x00, 0xf5, 0x21, 0x00


	//----- nvinfo : EIATTR_SPARSE_MMA_MASK
	.align		4
.L_105:
        /*0078*/ 	.byte	0x03, 0x50
        /*007a*/ 	.short	0x0000


	//----- nvinfo : EIATTR_MAXREG_COUNT
	.align		4
        /*007c*/ 	.byte	0x03, 0x1b
        /*007e*/ 	.short	0x00ff


	//----- nvinfo : EIATTR_MERCURY_ISA_VERSION
	.align		4
        /*0080*/ 	.byte	0x03, 0x5f
        /*0082*/ 	.short	0x0101


	//----- nvinfo : EIATTR_VRC_CTA_INIT_COUNT
	.align		4
        /*0084*/ 	.byte	0x02, 0x4a
	.zero		1
	.zero		1


	//----- nvinfo : EIATTR_EXIT_INSTR_OFFSETS
	.align		4
        /*0088*/ 	.byte	0x04, 0x1c
        /*008a*/ 	.short	(.L_107 - .L_106)


	//   ....[0]....
.L_106:
        /*008c*/ 	.word	0x00000080


	//   ....[1]....
        /*0090*/ 	.word	0x00001200


	//   ....[2]....
        /*0094*/ 	.word	0x00001820


	//   ....[3]....
        /*0098*/ 	.word	0x00001ad0


	//   ....[4]....
        /*009c*/ 	.word	0x00001ca0


	//   ....[5]....
        /*00a0*/ 	.word	0x00001db0


	//----- nvinfo : EIATTR_CRS_STACK_SIZE
	.align		4
.L_107:
        /*00a4*/ 	.byte	0x04, 0x1e
        /*00a6*/ 	.short	(.L_109 - .L_108)
.L_108:
        /*00a8*/ 	.word	0x00000000


	//----- nvinfo : EIATTR_CBANK_PARAM_SIZE
	.align		4
.L_109:
        /*00ac*/ 	.byte	0x03, 0x19
        /*00ae*/ 	.short	0x002c


	//----- nvinfo : EIATTR_PARAM_CBANK
	.align		4
        /*00b0*/ 	.byte	0x04, 0x0a
        /*00b2*/ 	.short	(.L_111 - .L_110)
	.align		4
.L_110:
        /*00b4*/ 	.word	index@(.nv.constant0._Z17layer_norm_kernelPKfPfS0_S0_iii)
        /*00b8*/ 	.short	0x0380
        /*00ba*/ 	.short	0x002c


	//----- nvinfo : EIATTR_SW_WAR
	.align		4
.L_111:
        /*00bc*/ 	.byte	0x04, 0x36
        /*00be*/ 	.short	(.L_113 - .L_112)
.L_112:
        /*00c0*/ 	.word	0x00000008
.L_113:


//--------------------- .nv.info._Z20add_pos_embed_kernelPfPKfS1_iii --------------------------
	.section	.nv.info._Z20add_pos_embed_kernelPfPKfS1_iii,"",@"SHT_CUDA_INFO"
	.sectionflags	@""
	.align	4


	//----- nvinfo : EIATTR_CUDA_API_VERSION
	.align		4
        /*0000*/ 	.byte	0x04, 0x37
        /*0002*/ 	.short	(.L_115 - .L_114)
.L_114:
        /*0004*/ 	.word	0x00000082


	//----- nvinfo : EIATTR_KPARAM_INFO
	.align		4
.L_115:
        /*0008*/ 	.byte	0x04, 0x17
        /*000a*/ 	.short	(.L_117 - .L_116)
.L_116:
        /*000c*/ 	.word	0x00000000
        /*0010*/ 	.short	0x0005
        /*0012*/ 	.short	0x0020
        /*0014*/ 	.byte	0x00, 0xf0, 0x11, 0x00


	//----- nvinfo : EIATTR_KPARAM_INFO
	.align		4
.L_117:
        /*0018*/ 	.byte	0x04, 0x17
        /*001a*/ 	.short	(.L_119 - .L_118)
.L_118:
        /*001c*/ 	.word	0x00000000
        /*0020*/ 	.short	0x0004
        /*0022*/ 	.short	0x001c
        /*0024*/ 	.byte	0x00, 0xf0, 0x11, 0x00


	//----- nvinfo : EIATTR_KPARAM_INFO
	.align		4
.L_119:
        /*0028*/ 	.byte	0x04, 0x17
        /*002a*/ 	.short	(.L_121 - .L_120)
.L_120:
        /*002c*/ 	.word	0x00000000
        /*0030*/ 	.short	0x0003
        /*0032*/ 	.short	0x0018
        /*0034*/ 	.byte	0x00, 0xf0, 0x11, 0x00


	//----- nvinfo : EIATTR_KPARAM_INFO
	.align		4
.L_121:
        /*0038*/ 	.byte	0x04, 0x17
        /*003a*/ 	.short	(.L_123 - .L_122)
.L_122:
        /*003c*/ 	.word	0x00000000
        /*0040*/ 	.short	0x0002
        /*0042*/ 	.short	0x0010
        /*0044*/ 	.byte	0x00, 0xf5, 0x21, 0x00


	//----- nvinfo : EIATTR_KPARAM_INFO
	.align		4
.L_123:
        /*0048*/ 	.byte	0x04, 0x17
        /*004a*/ 	.short	(.L_125 - .L_124)
.L_124:
        /*004c*/ 	.word	0x00000000
        /*0050*/ 	.short	0x0001
        /*0052*/ 	.short	0x0008
        /*0054*/ 	.byte	0x00, 0xf5, 0x21, 0x00


	//----- nvinfo : EIATTR_KPARAM_INFO
	.align		4
.L_125:
        /*0058*/ 	.byte	0x04, 0x17
        /*005a*/ 	.short	(.L_127 - .L_126)
.L_126:
        /*005c*/ 	.word	0x00000000
        /*0060*/ 	.short	0x0000
        /*0062*/ 	.short	0x0000
        /*0064*/ 	.byte	0x00, 0xf5, 0x21, 0x00


	//----- nvinfo : EIATTR_SPARSE_MMA_MASK
	.align		4
.L_127:
        /*0068*/ 	.byte	0x03, 0x50
        /*006a*/ 	.short	0x0000


	//----- nvinfo : EIATTR_MAXREG_COUNT
	.align		4
        /*006c*/ 	.byte	0x03, 0x1b
        /*006e*/ 	.short	0x00ff


	//----- nvinfo : EIATTR_MERCURY_ISA_VERSION
	.align		4
        /*0070*/ 	.byte	0x03, 0x5f
        /*0072*/ 	.short	0x0101


	//----- nvinfo : EIATTR_VRC_CTA_INIT_COUNT
	.align		4
        /*0074*/ 	.byte	0x02, 0x4a
	.zero		1
	.zero		1


	//----- nvinfo : EIATTR_EXIT_INSTR_OFFSETS
	.align		4
        /*0078*/ 	.byte	0x04, 0x1c
        /*007a*/ 	.short	(.L_129 - .L_128)


	//   ....[0]....
.L_128:
        /*007c*/ 	.word	0x000000a0


	//   ....[1]....
        /*0080*/ 	.word	0x00000520


	//   ....[2]....
        /*0084*/ 	.word	0x000005c0


	//----- nvinfo : EIATTR_CRS_STACK_SIZE
	.align		4
.L_129:
        /*0088*/ 	.byte	0x04, 0x1e
        /*008a*/ 	.short	(.L_131 - .L_130)
.L_130:
        /*008c*/ 	.word	0x00000000


	//----- nvinfo : EIATTR_CBANK_PARAM_SIZE
	.align		4
.L_131:
        /*0090*/ 	.byte	0x03, 0x19
        /*0092*/ 	.short	0x0024


	//----- nvinfo : EIATTR_PARAM_CBANK
	.align		4
        /*0094*/ 	.byte	0x04, 0x0a
        /*0096*/ 	.short	(.L_133 - .L_132)
	.align		4
.L_132:
        /*0098*/ 	.word	index@(.nv.constant0._Z20add_pos_embed_kernelPfPKfS1_iii)
        /*009c*/ 	.short	0x0380
        /*009e*/ 	.short	0x0024


	//----- nvinfo : EIATTR_SW_WAR
	.align		4
.L_133:
        /*00a0*/ 	.byte	0x04, 0x36
        /*00a2*/ 	.short	(.L_135 - .L_134)
.L_134:
        /*00a4*/ 	.word	0x00000008
.L_135:


//--------------------- .nv.info._Z18patch_embed_kernelPKfPfS0_S0_iiii --------------------------
	.section	.nv.info._Z18patch_embed_kernelPKfPfS0_S0_iiii,"",@"SHT_CUDA_INFO"
	.sectionflags	@""
	.align	4


	//----- nvinfo : EIATTR_CUDA_API_VERSION
	.align		4
        /*0000*/ 	.byte	0x04, 0x37
        /*0002*/ 	.short	(.L_137 - .L_136)
.L_136:
        /*0004*/ 	.word	0x00000082


	//----- nvinfo : EIATTR_KPARAM_INFO
	.align		4
.L_137:
        /*0008*/ 	.byte	0x04, 0x17
        /*000a*/ 	.short	(.L_139 - .L_138)
.L_138:
        /*000c*/ 	.word	0x00000000
        /*0010*/ 	.short	0x0007
        /*0012*/ 	.short	0x002c
        /*0014*/ 	.byte	0x00, 0xf0, 0x11, 0x00


	//----- nvinfo : EIATTR_KPARAM_INFO
	.align		4
.L_139:
        /*0018*/ 	.byte	0x04, 0x17
        /*001a*/ 	.short	(.L_141 - .L_140)
.L_140:
        /*001c*/ 	.word	0x00000000
        /*0020*/ 	.short	0x0006
        /*0022*/ 	.short	0x0028
        /*0024*/ 	.byte	0x00, 0xf0, 0x11, 0x00


	//----- nvinfo : EIATTR_KPARAM_INFO
	.align		4
.L_141:
        /*0028*/ 	.byte	0x04, 0x17
        /*002a*/ 	.short	(.L_143 - .L_142)
.L_142:
        /*002c*/ 	.word	0x00000000
        /*0030*/ 	.short	0x0005
        /*0032*/ 	.short	0x0024
        /*0034*/ 	.byte	0x00, 0xf0, 0x11, 0x00


	//----- nvinfo : EIATTR_KPARAM_INFO
	.align		4
.L_143:
        /*0038*/ 	.byte	0x04, 0x17
        /*003a*/ 	.short	(.L_145 - .L_144)
.L_144:
        /*003c*/ 	.word	0x00000000
        /*0040*/ 	.short	0x0004
        /*0042*/ 	.short	0x0020
        /*0044*/ 	.byte	0x00, 0xf0, 0x11, 0x00


	//----- nvinfo : EIATTR_KPARAM_INFO
	.align		4
.L_145:
        /*0048*/ 	.byte	0x04, 0x17
        /*004a*/ 	.short	(.L_147 - .L_146)
.L_146:
        /*004c*/ 	.word	0x00000000
        /*0050*/ 	.short	0x0003
        /*0052*/ 	.short	0x0018
        /*0054*/ 	.byte	0x00, 0xf5, 0x21, 0x00


	//----- nvinfo : EIATTR_KPARAM_INFO
	.align		4
.L_147:
        /*0058*/ 	.byte	0x04, 0x17
        /*005a*/ 	.short	(.L_149 - .L_148)
.L_148:
        /*005c*/ 	.word	0x00000000
        /*0060*/ 	.short	0x0002
        /*0062*/ 	.short	0x0010
        /*0064*/ 	.byte	0x00, 0xf5, 0x21, 0x00


	//----- nvinfo : EIATTR_KPARAM_INFO
	.align		4
.L_149:
        /*0068*/ 	.byte	0x04, 0x17
        /*006a*/ 	.short	(.L_151 - .L_150)
.L_150:
        /*006c*/ 	.word	0x00000000
        /*0070*/ 	.short	0x0001
        /*0072*/ 	.short	0x0008
        /*0074*/ 	.byte	0x00, 0xf5, 0x21, 0x00


	//----- nvinfo : EIATTR_KPARAM_INFO
	.align		4
.L_151:
        /*0078*/ 	.byte	0x04, 0x17
        /*007a*/ 	.short	(.L_153 - .L_152)
.L_152:
        /*007c*/ 	.word	0x00000000
        /*0080*/ 	.short	0x0000
        /*0082*/ 	.short	0x0000
        /*0084*/ 	.byte	0x00, 0xf5, 0x21, 0x00


	//----- nvinfo : EIATTR_SPARSE_MMA_MASK
	.align		4
.L_153:
        /*0088*/ 	.byte	0x03, 0x50
        /*008a*/ 	.short	0x0000


	//----- nvinfo : EIATTR_MAXREG_COUNT
	.align		4
        /*008c*/ 	.byte	0x03, 0x1b
        /*008e*/ 	.short	0x00ff


	//----- nvinfo : EIATTR_MERCURY_ISA_VERSION
	.align		4
        /*0090*/ 	.byte	0x03, 0x5f
        /*0092*/ 	.short	0x0101


	//----- nvinfo : EIATTR_VRC_CTA_INIT_COUNT
	.align		4
        /*0094*/ 	.byte	0x02, 0x4a
	.zero		1
	.zero		1


	//----- nvinfo : EIATTR_EXIT_INSTR_OFFSETS
	.align		4
        /*0098*/ 	.byte	0x04, 0x1c
        /*009a*/ 	.short	(.L_155 - .L_154)


	//   ....[0]....
.L_154:
        /*009c*/ 	.word	0x00000240


	//   ....[1]....
        /*00a0*/ 	.word	0x00001280


	//----- nvinfo : EIATTR_CBANK_PARAM_SIZE
	.align		4
.L_155:
        /*00a4*/ 	.byte	0x03, 0x19
        /*00a6*/ 	.short	0x0030


	//----- nvinfo : EIATTR_PARAM_CBANK
	.align		4
        /*00a8*/ 	.byte	0x04, 0x0a
        /*00aa*/ 	.short	(.L_157 - .L_156)
	.align		4
.L_156:
        /*00ac*/ 	.word	index@(.nv.constant0._Z18patch_embed_kernelPKfPfS0_S0_iiii)
        /*00b0*/ 	.short	0x0380
        /*00b2*/ 	.short	0x0030


	//----- nvinfo : EIATTR_SW_WAR
	.align		4
.L_157:
        /*00b4*/ 	.byte	0x04, 0x36
        /*00b6*/ 	.short	(.L_159 - .L_158)
.L_158:
        /*00b8*/ 	.word	0x00000008
.L_159:


//--------------------- .nv.callgraph             --------------------------
	.section	.nv.callgraph,"",@"SHT_CUDA_CALLGRAPH"
	.align	4
	.sectionentsize	8
	.align		4
        /*0000*/ 	.word	0x00000000
	.align		4
        /*0004*/ 	.word	0xffffffff
	.align		4
        /*0008*/ 	.word	0x00000000
	.align		4
        /*000c*/ 	.word	0xfffffffe
	.align		4
        /*0010*/ 	.word	0x00000000
	.align		4
        /*0014*/ 	.word	0xfffffffd
	.align		4
        /*0018*/ 	.word	0x00000000
	.align		4
        /*001c*/ 	.word	0xfffffffc


//--------------------- .text._Z20cross_entropy_kernelPKfPKiPfii --------------------------
	.section	.text._Z20cross_entropy_kernelPKfPKiPfii,"ax",@progbits
	.align	128
        .global         _Z20cross_entropy_kernelPKfPKiPfii
        .type           _Z20cross_entropy_kernelPKfPKiPfii,@function
        .size           _Z20cross_entropy_kernelPKfPKiPfii,(.L_x_111 - _Z20cross_entropy_kernelPKfPKiPfii)
        .other          _Z20cross_entropy_kernelPKfPKiPfii,@"STO_CUDA_ENTRY STV_DEFAULT"
_Z20cross_entropy_kernelPKfPKiPfii:
.text._Z20cross_entropy_kernelPKfPKiPfii:
[----:B------:R-:W-:Y:S01]  /*0000*/  LDC R1, c[0x0][0x37c] ;  /* 0x0000df00ff017b82 */ /* 0x000fe20000000800 */
[----:B------:R-:W0:Y:S07]  /*0010*/  S2R R3, SR_TID.X ;  /* 0x0000000000037919 */ /* 0x000e2e0000002100 */
[----:B------:R-:W0:Y:S01]  /*0020*/  S2UR UR4, SR_CTAID.X ;  /* 0x00000000000479c3 */ /* 0x000e220000002500 */
[----:B------:R-:W1:Y:S07]  /*0030*/  LDCU UR5, c[0x0][0x398] ;  /* 0x00007300ff0577ac */ /* 0x000e6e0008000800 */
[----:B------:R-:W0:Y:S02]  /*0040*/  LDC R0, c[0x0][0x360] ;  /* 0x0000d800ff007b82 */ /* 0x000e240000000800 */
[----:B0-----:R-:W-:-:S05]  /*0050*/  IMAD R0, R0, UR4, R3 ;  /* 0x0000000400007c24 */ /* 0x001fca000f8e0203 */
[----:B-1----:R-:W-:-:S13]  /*0060*/  ISETP.GE.AND P0, PT, R0, UR5, PT ;  /* 0x0000000500007c0c */ /* 0x002fda000bf06270 */
[----:B------:R-:W-:Y:S05]  /*0070*/  @P0 EXIT ;  /* 0x000000000000094d */ /* 0x000fea0003800000 */
[----:B------:R-:W0:Y:S01]  /*0080*/  LDC.64 R4, c[0x0][0x388] ;  /* 0x0000e200ff047b82 */ /* 0x000e220000000a00 */
[----:B------:R-:W1:Y:S01]  /*0090*/  LDCU UR5, c[0x0][0x39c] ;  /* 0x00007380ff0577ac */ /* 0x000e620008000800 */
[----:B------:R-:W2:Y:S06]  /*00a0*/  LDCU.64 UR8, c[0x0][0x358] ;  /* 0x00006b00ff0877ac */ /* 0x000eac0008000a00 */
[----:B------:R-:W3:Y:S01]  /*00b0*/  LDC.64 R2, c[0x0][0x380] ;  /* 0x0000e000ff027b82 */ /* 0x000ee20000000a00 */
[C---:B-1----:R-:W-:Y:S02]  /*00c0*/  IMAD R7, R0.reuse, UR5, RZ ;  /* 0x0000000500077c24 */ /* 0x042fe4000f8e02ff */
[----:B0-----:R-:W-:-:S04]  /*00d0*/  IMAD.WIDE R4, R0, 0x4, R4 ;  /* 0x0000000400047825 */ /* 0x001fc800078e0204 */
[----:B---3--:R-:W-:Y:S02]  /*00e0*/  IMAD.WIDE R2, R7, 0x4, R2 ;  /* 0x0000000407027825 */ /* 0x008fe400078e0202 */
[----:B--2---:R0:W5:Y:S04]  /*00f0*/  LDG.E R7, desc[UR8][R4.64] ;  /* 0x0000000804077981 */ /* 0x004168000c1e1900 */
[----:B------:R0:W5:Y:S01]  /*0100*/  LDG.E R6, desc[UR8][R2.64] ;  /* 0x0000000802067981 */ /* 0x000162000c1e1900 */
[----:B------:R-:W-:-:S09]  /*0110*/  UISETP.GE.AND UP0, UPT, UR5, 0x2, UPT ;  /* 0x000000020500788c */ /* 0x000fd2000bf06270 */
[----:B0-----:R-:W-:Y:S05]  /*0120*/  BRA.U !UP0, `(.L_x_0) ;  /* 0x0000000508547547 */ /* 0x001fea000b800000 */
[----:B------:R-:W-:Y:S01]  /*0130*/  UIADD3 UR4, UPT, UPT, UR5, -0x1, URZ ;  /* 0xffffffff05047890 */ /* 0x000fe2000fffe0ff */
[----:B------:R-:W-:Y:S01]  /*0140*/  HFMA2 R9, -RZ, RZ, 0, 5.9604644775390625e-08 ;  /* 0x00000001ff097431 */ /* 0x000fe200000001ff */
[----:B------:R-:W-:Y:S02]  /*0150*/  UIADD3 UR5, UPT, UPT, UR5, -0x2, URZ ;  /* 0xfffffffe05057890 */ /* 0x000fe4000fffe0ff */
[----:B------:R-:W-:Y:S02]  /*0160*/  ULOP3.LUT UR6, UR4, 0xf, URZ, 0xc0, !UPT ;  /* 0x0000000f04067892 */ /* 0x000fe4000f8ec0ff */
[----:B------:R-:W-:-:S09]  /*0170*/  UISETP.GE.U32.AND UP0, UPT, UR5, 0xf, UPT ;  /* 0x0000000f0500788c */ /* 0x000fd2000bf06070 */
[----:B------:R-:W-:Y:S05]  /*0180*/  BRA.U !UP0, `(.L_x_1) ;  /* 0x0000000108947547 */ /* 0x000fea000b800000 */
[----:B------:R-:W-:Y:S01]  /*0190*/  IADD3 R14, P0, PT, R2, 0x20, RZ ;  /* 0x00000020020e7810 */ /* 0x000fe20007f1e0ff */
[----:B------:R-:W-:Y:S01]  /*01a0*/  ULOP3.LUT UR5, UR4, 0xfffffff0, URZ, 0xc0, !UPT ;  /* 0xfffffff004057892 */ /* 0x000fe2000f8ec0ff */
[----:B------:R-:W-:Y:S02]  /*01b0*/  MOV R8, RZ ;  /* 0x000000ff00087202 */ /* 0x000fe40000000f00 */
[----:B------:R-:W-:Y:S01]  /*01c0*/  IADD3.X R5, PT, PT, RZ, R3, RZ, P0, !PT ;  /* 0x00000003ff057210 */ /* 0x000fe200007fe4ff */
[----:B------:R-:W-:-:S12]  /*01d0*/  UIADD3 UR5, UPT, UPT, -UR5, URZ, URZ ;  /* 0x000000ff05057290 */ /* 0x000fd8000fffe1ff */
.L_x_2:
[----:B------:R-:W-:-:S05]  /*01e0*/  MOV R4, R14 ;  /* 0x0000000e00047202 */ /* 0x000fca0000000f00 */
[----:B------:R-:W2:Y:S04]  /*01f0*/  LDG.E R13, desc[UR8][R4.64+-0x1c] ;  /* 0xffffe408040d7981 */ /* 0x000ea8000c1e1900 */
[----:B------:R-:W2:Y:S04]  /*0200*/  LDG.E R14, desc[UR8][R4.64+-0x18] ;  /* 0xffffe808040e7981 */ /* 0x000ea8000c1e1900 */
[----:B------:R-:W3:Y:S04]  /*0210*/  LDG.E R16, desc[UR8][R4.64+-0x14] ;  /* 0xffffec0804107981 */ /* 0x000ee8000c1e1900 */
[----:B------:R-:W3:Y:S04]  /*0220*/  LDG.E R15, desc[UR8][R4.64+-0x10] ;  /* 0xfffff008040f7981 */ /* 0x000ee8000c1e1900 */
[----:B------:R-:W4:Y:S04]  /*0230*/  LDG.E R18, desc[UR8][R4.64+-0xc] ;  /* 0xfffff40804127981 */ /* 0x000f28000c1e1900 */
        /* <DEDUP_REMOVED lines=10> */
[----:B------:R0:W4:Y:S01]  /*02e0*/  LDG.E R10, desc[UR8][R4.64+0x20] ;  /* 0x00002008040a7981 */ /* 0x000122000c1e1900 */
[----:B------:R-:W-:Y:S01]  /*02f0*/  UIADD3 UR5, UPT, UPT, UR5, 0x10, URZ ;  /* 0x0000001005057890 */ /* 0x000fe2000fffe0ff */
[----:B------:R-:W-:-:S03]  /*0300*/  IADD3 R8, PT, PT, R8, 0x10, RZ ;  /* 0x0000001008087810 */ /* 0x000fc60007ffe0ff */
[----:B------:R-:W-:Y:S01]  /*0310*/  UISETP.NE.AND UP0, UPT, UR5, URZ, UPT ;  /* 0x000000ff0500728c */ /* 0x000fe2000bf05270 */
[----:B--2--5:R-:W-:Y:S02]  /*0320*/  FMNMX3 R13, R6, R13, R14, !PT ;  /* 0x0000000d060d7276 */ /* 0x024fe4000780000e */
[----:B------:R-:W-:-:S04]  /*0330*/  IADD3 R14, P0, PT, R4, 0x40, RZ ;  /* 0x00000040040e7810 */ /* 0x000fc80007f1e0ff */
[----:B0-----:R-:W-:Y:S02]  /*0340*/  IADD3.X R5, PT, PT, RZ, R5, RZ, P0, !PT ;  /* 0x00000005ff057210 */ /* 0x001fe400007fe4ff */
[----:B---3--:R-:W-:-:S04]  /*0350*/  FMNMX3 R13, R13, R16, R15, !PT ;  /* 0x000000100d0d7276 */ /* 0x008fc8000780000f */
[----:B----4-:R-:W-:-:S04]  /*0360*/  FMNMX3 R13, R13, R18, R17, !PT ;  /* 0x000000120d0d7276 */ /* 0x010fc80007800011 */
[----:B------:R-:W-:-:S04]  /*0370*/  FMNMX3 R13, R13, R20, R19, !PT ;  /* 0x000000140d0d7276 */ /* 0x000fc80007800013 */
[----:B------:R-:W-:-:S04]  /*0380*/  FMNMX3 R13, R13, R22, R21, !PT ;  /* 0x000000160d0d7276 */ /* 0x000fc80007800015 */
[----:B------:R-:W-:-:S04]  /*0390*/  FMNMX3 R13, R13, R24, R23, !PT ;  /* 0x000000180d0d7276 */ /* 0x000fc80007800017 */
[----:B------:R-:W-:-:S04]  /*03a0*/  FMNMX3 R9, R13, R12, R9, !PT ;  /* 0x0000000c0d097276 */ /* 0x000fc80007800009 */
[----:B------:R-:W-:Y:S01]  /*03b0*/  FMNMX3 R6, R9, R11, R10, !PT ;  /* 0x0000000b09067276 */ /* 0x000fe2000780000a */
[----:B------:R-:W-:Y:S06]  /*03c0*/  BRA.U UP0, `(.L_x_2) ;  /* 0xfffffffd00847547 */ /* 0x000fec000b83ffff */
[----:B------:R-:W-:-:S07]  /*03d0*/  IADD3 R9, PT, PT, R8, 0x1, RZ ;  /* 0x0000000108097810 */ /* 0x000fce0007ffe0ff */
.L_x_1:
[----:B------:R-:W-:-:S09]  /*03e0*/  UISETP.NE.AND UP0, UPT, UR6, URZ, UPT ;  /* 0x000000ff0600728c */ /* 0x000fd2000bf05270 */
[----:B------:R-:W-:Y:S05]  /*03f0*/  BRA.U !UP0, `(.L_x_0) ;  /* 0x0000000108a07547 */ /* 0x000fea000b800000 */
[----:B------:R-:W-:Y:S02]  /*0400*/  UISETP.GE.U32.AND UP0, UPT, UR6, 0x8, UPT ;  /* 0x000000080600788c */ /* 0x000fe4000bf06070 */
[----:B------:R-:W-:-:S04]  /*0410*/  ULOP3.LUT UR5, UR4, 0x7, URZ, 0xc0, !UPT ;  /* 0x0000000704057892 */ /* 0x000fc8000f8ec0ff */
[----:B------:R-:W-:-:S03]  /*0420*/  UISETP.NE.AND UP1, UPT, UR5, URZ, UPT ;  /* 0x000000ff0500728c */ /* 0x000fc6000bf25270 */
[----:B------:R-:W-:Y:S08]  /*0430*/  BRA.U !UP0, `(.L_x_3) ;  /* 0x0000000108387547 */ /* 0x000ff0000b800000 */
[----:B------:R-:W-:-:S05]  /*0440*/  IMAD.WIDE R4, R9, 0x4, R2 ;  /* 0x0000000409047825 */ /* 0x000fca00078e0202 */
[----:B------:R-:W2:Y:S04]  /*0450*/  LDG.E R11, desc[UR8][R4.64] ;  /* 0x00000008040b7981 */ /* 0x000ea8000c1e1900 */
[----:B------:R-:W2:Y:S04]  /*0460*/  LDG.E R8, desc[UR8][R4.64+0x4] ;  /* 0x0000040804087981 */ /* 0x000ea8000c1e1900 */
[----:B------:R-:W3:Y:S04]  /*0470*/  LDG.E R13, desc[UR8][R4.64+0x8] ;  /* 0x00000808040d7981 */ /* 0x000ee8000c1e1900 */
[----:B------:R-:W3:Y:S04]  /*0480*/  LDG.E R10, desc[UR8][R4.64+0xc] ;  /* 0x00000c08040a7981 */ /* 0x000ee8000c1e1900 */
[----:B------:R-:W4:Y:S04]  /*0490*/  LDG.E R15, desc[UR8][R4.64+0x10] ;  /* 0x00001008040f7981 */ /* 0x000f28000c1e1900 */
[----:B------:R-:W4:Y:S04]  /*04a0*/  LDG.E R12, desc[UR8][R4.64+0x14] ;  /* 0x00001408040c7981 */ /* 0x000f28000c1e1900 */
[----:B------:R-:W4:Y:S04]  /*04b0*/  LDG.E R17, desc[UR8][R4.64+0x18] ;  /* 0x0000180804117981 */ /* 0x000f28000c1e1900 */
[----:B------:R-:W4:Y:S01]  /*04c0*/  LDG.E R14, desc[UR8][R4.64+0x1c] ;  /* 0x00001c08040e7981 */ /* 0x000f22000c1e1900 */
[----:B------:R-:W-:-:S02]  /*04d0*/  IADD3 R9, PT, PT, R9, 0x8, RZ ;  /* 0x0000000809097810 */ /* 0x000fc40007ffe0ff */
[----:B--2--5:R-:W-:-:S04]  /*04e0*/  FMNMX3 R8, R6, R11, R8, !PT ;  /* 0x0000000b06087276 */ /* 0x024fc80007800008 */
[----:B---3--:R-:W-:-:S04]  /*04f0*/  FMNMX3 R8, R8, R13, R10, !PT ;  /* 0x0000000d08087276 */ /* 0x008fc8000780000a */
[----:B----4-:R-:W-:-:S04]  /*0500*/  FMNMX3 R8, R8, R15, R12, !PT ;  /* 0x0000000f08087276 */ /* 0x010fc8000780000c */
[----:B------:R-:W-:-:S07]  /*0510*/  FMNMX3 R6, R8, R17, R14, !PT ;  /* 0x0000001108067276 */ /* 0x000fce000780000e */
.L_x_3:
        /* <DEDUP_REMOVED lines=9> */
[----:B------:R-:W3:Y:S01]  /*05b0*/  LDG.E R10, desc[UR8][R4.64+0xc] ;  /* 0x00000c08040a7981 */ /* 0x000ee2000c1e1900 */
[----:B------:R-:W-:-:S02]  /*05c0*/  IADD3 R9, PT, PT, R9, 0x4, RZ ;  /* 0x0000000409097810 */ /* 0x000fc40007ffe0ff */
[----:B--2--5:R-:W-:-:S04]  /*05d0*/  FMNMX3 R6, R6, R11, R8, !PT ;  /* 0x0000000b06067276 */ /* 0x024fc80007800008 */
[----:B---3--:R-:W-:-:S07]  /*05e0*/  FMNMX3 R6, R6, R13, R10, !PT ;  /* 0x0000000d06067276 */ /* 0x008fce000780000a */
.L_x_4:
[----:B------:R-:W-:Y:S05]  /*05f0*/  BRA.U !UP1, `(.L_x_0) ;  /* 0x0000000109207547 */ /* 0x000fea000b800000 */
[----:B------:R-:W-:-:S12]  /*0600*/  UIADD3 UR4, UPT, UPT, -UR4, URZ, URZ ;  /* 0x000000ff04047290 */ /* 0x000fd8000fffe1ff */
.L_x_5:
[----:B------:R-:W-:-:S06]  /*0610*/  IMAD.WIDE R4, R9, 0x4, R2 ;  /* 0x0000000409047825 */ /* 0x000fcc00078e0202 */
[----:B------:R-:W2:Y:S01]  /*0620*/  LDG.E R5, desc[UR8][R4.64] ;  /* 0x0000000804057981 */ /* 0x000ea2000c1e1900 */
[----:B------:R-:W-:Y:S01]  /*0630*/  UIADD3 UR4, UPT, UPT, UR4, 0x1, URZ ;  /* 0x0000000104047890 */ /* 0x000fe2000fffe0ff */
[----:B------:R-:W-:-:S03]  /*0640*/  IADD3 R9, PT, PT, R9, 0x1, RZ ;  /* 0x0000000109097810 */ /* 0x000fc60007ffe0ff */
[----:B------:R-:W-:Y:S01]  /*0650*/  UISETP.NE.AND UP0, UPT, UR4, URZ, UPT ;  /* 0x000000ff0400728c */ /* 0x000fe2000bf05270 */
[----:B--2--5:R-:W-:-:S08]  /*0660*/  FMNMX R6, R5, R6, !PT ;  /* 0x0000000605067209 */ /* 0x024fd00007800000 */
[----:B------:R-:W-:Y:S05]  /*0670*/  BRA.U UP0, `(.L_x_5) ;  /* 0xfffffffd00e47547 */ /* 0x000fea000b83ffff */
.L_x_0:
[----:B------:R-:W0:Y:S01]  /*0680*/  LDCU UR4, c[0x0][0x39c] ;  /* 0x00007380ff0477ac */ /* 0x000e220008000800 */
[----:B------:R-:W-:Y:S01]  /*0690*/  HFMA2 R14, -RZ, RZ, 0, 0 ;  /* 0x00000000ff0e7431 */ /* 0x000fe200000001ff */
[----:B0-----:R-:W-:-:S09]  /*06a0*/  UISETP.GE.AND UP0, UPT, UR4, 0x1, UPT ;  /* 0x000000010400788c */ /* 0x001fd2000bf06270 */
[----:B------:R-:W-:Y:S05]  /*06b0*/  BRA.U !UP0, `(.L_x_6) ;  /* 0x0000000908fc7547 */ /* 0x000fea000b800000 */
[----:B------:R-:W-:Y:S01]  /*06c0*/  UISETP.GE.U32.AND UP1, UPT, UR4, 0x8, UPT ;  /* 0x000000080400788c */ /* 0x000fe2000bf26070 */
[----:B------:R-:W-:Y:S01]  /*06d0*/  MOV R14, RZ ;  /* 0x000000ff000e7202 */ /* 0x000fe20000000f00 */
[----:B------:R-:W-:Y:S01]  /*06e0*/  ULOP3.LUT UR5, UR4, 0x7, URZ, 0xc0, !UPT ;  /* 0x0000000704057892 */ /* 0x000fe2000f8ec0ff */
[----:B------:R-:W-:-:S03]  /*06f0*/  MOV R11, RZ ;  /* 0x000000ff000b7202 */ /* 0x000fc60000000f00 */
[----:B------:R-:W-:-:S03]  /*0700*/  UISETP.NE.AND UP0, UPT, UR5, URZ, UPT ;  /* 0x000000ff0500728c */ /* 0x000fc6000bf05270 */
[----:B------:R-:W-:Y:S08]  /*0710*/  BRA.U !UP1, `(.L_x_7) ;  /* 0x0000000509747547 */ /* 0x000ff0000b800000 */
[----:B------:R-:W-:Y:S01]  /*0720*/  ULOP3.LUT UR6, UR4, 0x7ffffff8, URZ, 0xc0, !UPT ;  /* 0x7ffffff804067892 */ /* 0x000fe2000f8ec0ff */
[----:B------:R-:W-:Y:S02]  /*0730*/  IADD3 R4, P0, PT, R2, 0x10, RZ ;  /* 0x0000001002047810 */ /* 0x000fe40007f1e0ff */
[----:B------:R-:W-:Y:S01]  /*0740*/  MOV R14, RZ ;  /* 0x000000ff000e7202 */ /* 0x000fe20000000f00 */
[----:B------:R-:W-:Y:S01]  /*0750*/  UIADD3 UR7, UPT, UPT, -UR6, URZ, URZ ;  /* 0x000000ff06077290 */ /* 0x000fe2000fffe1ff */
[----:B------:R-:W-:Y:S02]  /*0760*/  IADD3.X R5, PT, PT, RZ, R3, RZ, P0, !PT ;  /* 0x00000003ff057210 */ /* 0x000fe400007fe4ff */
[----:B------:R-:W-:-:S09]  /*0770*/  MOV R11, UR6 ;  /* 0x00000006000b7c02 */ /* 0x000fd20008000f00 */
.L_x_8:
[----:B------:R-:W2:Y:S04]  /*0780*/  LDG.E R21, desc[UR8][R4.64+-0x10] ;  /* 0xfffff00804157981 */ /* 0x000ea8000c1e1900 */
[----:B------:R-:W3:Y:S04]  /*0790*/  LDG.E R25, desc[UR8][R4.64+-0xc] ;  /* 0xfffff40804197981 */ /* 0x000ee8000c1e1900 */
[----:B------:R-:W4:Y:S04]  /*07a0*/  LDG.E R27, desc[UR8][R4.64+-0x8] ;  /* 0xfffff808041b7981 */ /* 0x000f28000c1e1900 */
[----:B------:R-:W4:Y:S04]  /*07b0*/  LDG.E R13, desc[UR8][R4.64+-0x4] ;  /* 0xfffffc08040d7981 */ /* 0x000f28000c1e1900 */
[----:B------:R-:W4:Y:S04]  /*07c0*/  LDG.E R15, desc[UR8][R4.64] ;  /* 0x00000008040f7981 */ /* 0x000f28000c1e1900 */
[----:B------:R-:W4:Y:S04]  /*07d0*/  LDG.E R17, desc[UR8][R4.64+0x4] ;  /* 0x0000040804117981 */ /* 0x000f28000c1e1900 */
[----:B------:R-:W4:Y:S04]  /*07e0*/  LDG.E R19, desc[UR8][R4.64+0x8] ;  /* 0x0000080804137981 */ /* 0x000f28000c1e1900 */
[----:B------:R0:W4:Y:S01]  /*07f0*/  LDG.E R9, desc[UR8][R4.64+0xc] ;  /* 0x00000c0804097981 */ /* 0x000122000c1e1900 */
[----:B------:R-:W-:Y:S01]  /*0800*/  HFMA2 R10, -RZ, RZ, 0.96630859375, -0.0022525787353515625 ;  /* 0x3bbb989dff0a7431 */ /* 0x000fe200000001ff */
[----:B------:R-:W-:Y:S01]  /*0810*/  MOV R8, 0x437c0000 ;  /* 0x437c000000087802 */ /* 0x000fe20000000f00 */
[----:B------:R-:W-:-:S04]  /*0820*/  UIADD3 UR7, UPT, UPT, UR7, 0x8, URZ ;  /* 0x0000000807077890 */ /* 0x000fc8000fffe0ff */
[----:B------:R-:W-:Y:S01]  /*0830*/  UISETP.NE.AND UP1, UPT, UR7, URZ, UPT ;  /* 0x000000ff0700728c */ /* 0x000fe2000bf25270 */
[----:B0-----:R-:W-:-:S04]  /*0840*/  IADD3 R4, P0, PT, R4, 0x20, RZ ;  /* 0x0000002004047810 */ /* 0x001fc80007f1e0ff */
[----:B------:R-:W-:Y:S01]  /*0850*/  IADD3.X R5, PT, PT, RZ, R5, RZ, P0, !PT ;  /* 0x00000005ff057210 */ /* 0x000fe200007fe4ff */
[----:B--2--5:R-:W-:-:S04]  /*0860*/  FADD R21, R21, -R6 ;  /* 0x8000000615157221 */ /* 0x024fc80000000000 */
[----:B------:R-:W-:Y:S01]  /*0870*/  FFMA.SAT R23, R21, R10, 0.5 ;  /* 0x3f00000015177423 */ /* 0x000fe2000000200a */
[----:B---3--:R-:W-:-:S03]  /*0880*/  FADD R25, R25, -R6 ;  /* 0x8000000619197221 */ /* 0x008fc60000000000 */
[----:B------:R-:W-:Y:S01]  /*0890*/  FFMA.RM R23, R23, R8, 12582913 ;  /* 0x4b40000117177423 */ /* 0x000fe20000004008 */
[----:B----4-:R-:W-:-:S03]  /*08a0*/  FADD R27, R27, -R6 ;  /* 0x800000061b1b7221 */ /* 0x010fc60000000000 */
[----:B------:R-:W-:Y:S01]  /*08b0*/  FADD R12, R23, -12583039 ;  /* 0xcb40007f170c7421 */ /* 0x000fe20000000000 */
[----:B------:R-:W-:Y:S01]  /*08c0*/  FFMA.SAT R29, R27, R10, 0.5 ;  /* 0x3f0000001b1d7423 */ /* 0x000fe2000000200a */
[----:B------:R-:W-:Y:S02]  /*08d0*/  SHF.L.U32 R23, R23, 0x17, RZ ;  /* 0x0000001717177819 */ /* 0x000fe400000006ff */
[----:B------:R-:W-:-:S04]  /*08e0*/  FFMA R12, R21, 1.4426950216293334961, -R12 ;  /* 0x3fb8aa3b150c7823 */ /* 0x000fc8000000080c */
[----:B------:R-:W-:Y:S01]  /*08f0*/  FFMA R16, R21, 1.925963033500011079e-08, R12 ;  /* 0x32a5706015107823 */ /* 0x000fe2000000000c */
[----:B------:R-:W-:Y:S01]  /*0900*/  FFMA.SAT R21, R25, R10, 0.5 ;  /* 0x3f00000019157423 */ /* 0x000fe2000000200a */
[----:B------:R-:W-:-:S03]  /*0910*/  FADD R19, R19, -R6 ;  /* 0x8000000613137221 */ /* 0x000fc60000000000 */
[-C--:B------:R-:W-:Y:S01]  /*0920*/  FFMA.RM R12, R21, R8.reuse, 12582913 ;  /* 0x4b400001150c7423 */ /* 0x080fe20000004008 */
[----:B------:R-:W0:Y:S01]  /*0930*/  MUFU.EX2 R16, R16 ;  /* 0x0000001000107308 */ /* 0x000e220000000800 */
[----:B------:R-:W-:Y:S01]  /*0940*/  FADD R21, R13, -R6 ;  /* 0x800000060d157221 */ /* 0x000fe20000000000 */
[----:B------:R-:W-:Y:S01]  /*0950*/  FFMA.RM R13, R29, R8, 12582913 ;  /* 0x4b4000011d0d7423 */ /* 0x000fe20000004008 */
[----:B------:R-:W-:Y:S02]  /*0960*/  FADD R18, R12, -12583039 ;  /* 0xcb40007f0c127421 */ /* 0x000fe40000000000 */
[----:B------:R-:W-:Y:S02]  /*0970*/  FFMA.SAT R29, R21, R10, 0.5 ;  /* 0x3f000000151d7423 */ /* 0x000fe4000000200a */
[----:B------:R-:W-:-:S04]  /*0980*/  FFMA R18, R25, 1.4426950216293334961, -R18 ;  /* 0x3fb8aa3b19127823 */ /* 0x000fc80000000812 */
[----:B------:R-:W-:Y:S01]  /*0990*/  FFMA R24, R25, 1.925963033500011079e-08, R18 ;  /* 0x32a5706019187823 */ /* 0x000fe20000000012 */
[----:B------:R-:W-:-:S03]  /*09a0*/  FADD R25, R17, -R6 ;  /* 0x8000000611197221 */ /* 0x000fc60000000000 */
[----:B------:R1:W2:Y:S01]  /*09b0*/  MUFU.EX2 R17, R24 ;  /* 0x0000001800117308 */ /* 0x0002a20000000800 */
[----:B0-----:R-:W-:Y:S01]  /*09c0*/  FFMA R14, R23, R16, R14 ;  /* 0x00000010170e7223 */ /* 0x001fe2000000000e */
[----:B------:R-:W-:Y:S01]  /*09d0*/  FADD R16, R13, -12583039 ;  /* 0xcb40007f0d107421 */ /* 0x000fe20000000000 */
[----:B------:R-:W-:Y:S01]  /*09e0*/  FADD R23, R15, -R6 ;  /* 0x800000060f177221 */ /* 0x000fe20000000000 */
[----:B------:R-:W-:Y:S02]  /*09f0*/  FFMA.RM R15, R29, R8, 12582913 ;  /* 0x4b4000011d0f7423 */ /* 0x000fe40000004008 */
[----:B------:R-:W-:Y:S01]  /*0a00*/  FFMA R16, R27, 1.4426950216293334961, -R16 ;  /* 0x3fb8aa3b1b107823 */ /* 0x000fe20000000810 */
[----:B------:R-:W-:Y:S01]  /*0a10*/  FFMA.SAT R29, R23, R10, 0.5 ;  /* 0x3f000000171d7423 */ /* 0x000fe2000000200a */
[C---:B------:R-:W-:Y:S01]  /*0a20*/  FADD R18, R15.reuse, -12583039 ;  /* 0xcb40007f0f127421 */ /* 0x040fe20000000000 */
[----:B------:R-:W-:Y:S01]  /*0a30*/  SHF.L.U32 R15, R15, 0x17, RZ ;  /* 0x000000170f0f7819 */ /* 0x000fe200000006ff */
[----:B------:R-:W-:Y:S01]  /*0a40*/  FFMA R20, R27, 1.925963033500011079e-08, R16 ;  /* 0x32a570601b147823 */ /* 0x000fe20000000010 */
[----:B------:R-:W-:Y:S01]  /*0a50*/  FFMA.RM R16, R29, R8, 12582913 ;  /* 0x4b4000011d107423 */ /* 0x000fe20000004008 */
[----:B------:R-:W-:Y:S01]  /*0a60*/  FFMA R18, R21, 1.4426950216293334961, -R18 ;  /* 0x3fb8aa3b15127823 */ /* 0x000fe20000000812 */
[----:B------:R-:W-:-:S02]  /*0a70*/  FFMA.SAT R27, R25, R10, 0.5 ;  /* 0x3f000000191b7423 */ /* 0x000fc4000000200a */
[----:B------:R-:W-:Y:S01]  /*0a80*/  FADD R22, R16, -12583039 ;  /* 0xcb40007f10167421 */ /* 0x000fe20000000000 */
[----:B------:R-:W-:Y:S01]  /*0a90*/  FFMA R21, R21, 1.925963033500011079e-08, R18 ;  /* 0x32a5706015157823 */ /* 0x000fe20000000012 */
[----:B------:R-:W-:Y:S01]  /*0aa0*/  FFMA.RM R18, R27, R8, 12582913 ;  /* 0x4b4000011b127423 */ /* 0x000fe20000004008 */
[----:B------:R-:W-:Y:S01]  /*0ab0*/  FFMA.SAT R27, R19, R10, 0.5 ;  /* 0x3f000000131b7423 */ /* 0x000fe2000000200a */
[C---:B------:R-:W-:Y:S01]  /*0ac0*/  FFMA R22, R23.reuse, 1.4426950216293334961, -R22 ;  /* 0x3fb8aa3b17167823 */ /* 0x040fe20000000816 */
[----:B------:R-:W0:Y:S01]  /*0ad0*/  MUFU.EX2 R20, R20 ;  /* 0x0000001400147308 */ /* 0x000e220000000800 */
[----:B------:R-:W-:Y:S01]  /*0ae0*/  FADD R26, R18, -12583039 ;  /* 0xcb40007f121a7421 */ /* 0x000fe20000000000 */
[----:B------:R-:W-:Y:S01]  /*0af0*/  SHF.L.U32 R16, R16, 0x17, RZ ;  /* 0x0000001710107819 */ /* 0x000fe200000006ff */
[----:B------:R-:W-:Y:S01]  /*0b00*/  FFMA R22, R23, 1.925963033500011079e-08, R22 ;  /* 0x32a5706017167823 */ /* 0x000fe20000000016 */
[----:B------:R-:W-:Y:S01]  /*0b10*/  FADD R23, R9, -R6 ;  /* 0x8000000609177221 */ /* 0x000fe20000000000 */
[----:B------:R-:W-:Y:S01]  /*0b20*/  FFMA.RM R9, R27, R8, 12582913 ;  /* 0x4b4000011b097423 */ /* 0x000fe20000004008 */
[----:B------:R-:W-:Y:S01]  /*0b30*/  FFMA R26, R25, 1.4426950216293334961, -R26 ;  /* 0x3fb8aa3b191a7823 */ /* 0x000fe2000000081a */
[----:B------:R-:W-:Y:S01]  /*0b40*/  SHF.L.U32 R18, R18, 0x17, RZ ;  /* 0x0000001712127819 */ /* 0x000fe200000006ff */
[----:B------:R-:W-:Y:S01]  /*0b50*/  FFMA.SAT R27, R23, R10, 0.5 ;  /* 0x3f000000171b7423 */ /* 0x000fe2000000200a */
[----:B------:R-:W-:Y:S01]  /*0b60*/  FADD R10, R9, -12583039 ;  /* 0xcb40007f090a7421 */ /* 0x000fe20000000000 */
[----:B------:R-:W3:Y:S01]  /*0b70*/  MUFU.EX2 R21, R21 ;  /* 0x0000001500157308 */ /* 0x000ee20000000800 */
[----:B------:R-:W-:Y:S01]  /*0b80*/  FFMA R25, R25, 1.925963033500011079e-08, R26 ;  /* 0x32a5706019197823 */ /* 0x000fe2000000001a */
[----:B------:R-:W-:Y:S01]  /*0b90*/  FFMA.RM R8, R27, R8, 12582913 ;  /* 0x4b4000011b087423 */ /* 0x000fe20000004008 */
[----:B-1----:R-:W-:Y:S01]  /*0ba0*/  FFMA R24, R19, 1.4426950216293334961, -R10 ;  /* 0x3fb8aa3b13187823 */ /* 0x002fe2000000080a */
[----:B------:R-:W-:-:S02]  /*0bb0*/  SHF.L.U32 R27, R12, 0x17, RZ ;  /* 0x000000170c1b7819 */ /* 0x000fc400000006ff */
[----:B------:R-:W-:Y:S01]  /*0bc0*/  FADD R26, R8, -12583039 ;  /* 0xcb40007f081a7421 */ /* 0x000fe20000000000 */
[----:B------:R-:W-:Y:S01]  /*0bd0*/  FFMA R12, R19, 1.925963033500011079e-08, R24 ;  /* 0x32a57060130c7823 */ /* 0x000fe20000000018 */
[----:B------:R-:W1:Y:S01]  /*0be0*/  MUFU.EX2 R22, R22 ;  /* 0x0000001600167308 */ /* 0x000e620000000800 */
[----:B------:R-:W-:Y:S01]  /*0bf0*/  SHF.L.U32 R24, R13, 0x17, RZ ;  /* 0x000000170d187819 */ /* 0x000fe200000006ff */
[----:B------:R-:W-:Y:S01]  /*0c00*/  FFMA R26, R23, 1.4426950216293334961, -R26 ;  /* 0x3fb8aa3b171a7823 */ /* 0x000fe2000000081a */
[----:B--2---:R-:W-:Y:S01]  /*0c10*/  FFMA R17, R27, R17, R14 ;  /* 0x000000111b117223 */ /* 0x004fe2000000000e */
[----:B------:R-:W-:Y:S02]  /*0c20*/  SHF.L.U32 R14, R9, 0x17, RZ ;  /* 0x00000017090e7819 */ /* 0x000fe400000006ff */
[----:B------:R-:W-:Y:S01]  /*0c30*/  FFMA R26, R23, 1.925963033500011079e-08, R26 ;  /* 0x32a57060171a7823 */ /* 0x000fe2000000001a */
[----:B0-----:R-:W-:Y:S01]  /*0c40*/  FFMA R20, R24, R20, R17 ;  /* 0x0000001418147223 */ /* 0x001fe20000000011 */
[----:B------:R-:W0:Y:S01]  /*0c50*/  MUFU.EX2 R10, R25 ;  /* 0x00000019000a7308 */ /* 0x000e220000000800 */
[----:B------:R-:W-:-:S02]  /*0c60*/  SHF.L.U32 R9, R8, 0x17, RZ ;  /* 0x0000001708097819 */ /* 0x000fc400000006ff */
[----:B---3--:R-:W-:-:S05]  /*0c70*/  FFMA R15, R15, R21, R20 ;  /* 0x000000150f0f7223 */ /* 0x008fca0000000014 */
[----:B------:R-:W2:Y:S01]  /*0c80*/  MUFU.EX2 R12, R12 ;  /* 0x0000000c000c7308 */ /* 0x000ea20000000800 */
[----:B-1----:R-:W-:-:S07]  /*0c90*/  FFMA R15, R16, R22, R15 ;  /* 0x00000016100f7223 */ /* 0x002fce000000000f */
[----:B------:R-:W1:Y:S01]  /*0ca0*/  MUFU.EX2 R26, R26 ;  /* 0x0000001a001a7308 */ /* 0x000e620000000800 */
[----:B0-----:R-:W-:-:S04]  /*0cb0*/  FFMA R15, R18, R10, R15 ;  /* 0x0000000a120f7223 */ /* 0x001fc8000000000f */
[----:B--2---:R-:W-:-:S04]  /*0cc0*/  FFMA R14, R14, R12, R15 ;  /* 0x0000000c0e0e7223 */ /* 0x004fc8000000000f */
[----:B-1----:R-:W-:Y:S01]  /*0cd0*/  FFMA R14, R9, R26, R14 ;  /* 0x0000001a090e7223 */ /* 0x002fe2000000000e */
[----:B------:R-:W-:Y:S06]  /*0ce0*/  BRA.U UP1, `(.L_x_8) ;  /* 0xfffffff901a47547 */ /* 0x000fec000b83ffff */
.L_x_7:
[----:B------:R-:W-:Y:S05]  /*0cf0*/  BRA.U !UP0, `(.L_x_6) ;  /* 0x00000005086c7547 */ /* 0x000fea000b800000 */
[----:B------:R-:W-:Y:S02]  /*0d00*/  UISETP.GE.U32.AND UP0, UPT, UR5, 0x4, UPT ;  /* 0x000000040500788c */ /* 0x000fe4000bf06070 */
[----:B------:R-:W-:-:S04]  /*0d10*/  ULOP3.LUT UR6, UR4, 0x3, URZ, 0xc0, !UPT ;  /* 0x0000000304067892 */ /* 0x000fc8000f8ec0ff */
[----:B------:R-:W-:-:S03]  /*0d20*/  UISETP.NE.AND UP1, UPT, UR6, URZ, UPT ;  /* 0x000000ff0600728c */ /* 0x000fc6000bf25270 */
[----:B------:R-:W-:Y:S08]  /*0d30*/  BRA.U !UP0, `(.L_x_9) ;  /* 0x0000000108b07547 */ /* 0x000ff0000b800000 */
[----:B------:R-:W-:-:S05]  /*0d40*/  IMAD.WIDE.U32 R12, R11, 0x4, R2 ;  /* 0x000000040b0c7825 */ /* 0x000fca00078e0002 */
[----:B------:R-:W2:Y:S04]  /*0d50*/  LDG.E R5, desc[UR8][R12.64] ;  /* 0x000000080c057981 */ /* 0x000ea8000c1e1900 */
[----:B------:R-:W3:Y:S04]  /*0d60*/  LDG.E R9, desc[UR8][R12.64+0x4] ;  /* 0x000004080c097981 */ /* 0x000ee8000c1e1900 */
[----:B------:R-:W4:Y:S04]  /*0d70*/  LDG.E R17, desc[UR8][R12.64+0x8] ;  /* 0x000008080c117981 */ /* 0x000f28000c1e1900 */
[----:B------:R-:W4:Y:S01]  /*0d80*/  LDG.E R21, desc[UR8][R12.64+0xc] ;  /* 0x00000c080c157981 */ /* 0x000f22000c1e1900 */
[----:B------:R-:W-:Y:S01]  /*0d90*/  HFMA2 R23, -RZ, RZ, 0.96630859375, -0.0022525787353515625 ;  /* 0x3bbb989dff177431 */ /* 0x000fe200000001ff */
[----:B------:R-:W-:-:S02]  /*0da0*/  MOV R8, 0x437c0000 ;  /* 0x437c000000087802 */ /* 0x000fc40000000f00 */
[----:B------:R-:W-:Y:S01]  /*0db0*/  IADD3 R11, PT, PT, R11, 0x4, RZ ;  /* 0x000000040b0b7810 */ /* 0x000fe20007ffe0ff */
[----:B--2--5:R-:W-:-:S04]  /*0dc0*/  FADD R10, R5, -R6 ;  /* 0x80000006050a7221 */ /* 0x024fc80000000000 */
[----:B------:R-:W-:Y:S01]  /*0dd0*/  FFMA.SAT R5, R10, R23, 0.5 ;  /* 0x3f0000000a057423 */ /* 0x000fe20000002017 */
[----:B---3--:R-:W-:-:S03]  /*0de0*/  FADD R16, R9, -R6 ;  /* 0x8000000609107221 */ /* 0x008fc60000000000 */
[-C--:B------:R-:W-:Y:S01]  /*0df0*/  FFMA.RM R4, R5, R8.reuse, 12582913 ;  /* 0x4b40000105047423 */ /* 0x080fe20000004008 */
[-C--:B------:R-:W-:Y:S01]  /*0e00*/  FFMA.SAT R5, R16, R23.reuse, 0.5 ;  /* 0x3f00000010057423 */ /* 0x080fe20000002017 */
[--C-:B----4-:R-:W-:Y:S02]  /*0e10*/  FADD R9, R17, -R6.reuse ;  /* 0x8000000611097221 */ /* 0x110fe40000000000 */
[----:B------:R-:W-:Y:S01]  /*0e20*/  FADD R15, R4, -12583039 ;  /* 0xcb40007f040f7421 */ /* 0x000fe20000000000 */
[----:B------:R-:W-:Y:S01]  /*0e30*/  FFMA.RM R5, R5, R8, 12582913 ;  /* 0x4b40000105057423 */ /* 0x000fe20000004008 */
[----:B------:R-:W-:Y:S01]  /*0e40*/  FFMA.SAT R19, R9, R23, 0.5 ;  /* 0x3f00000009137423 */ /* 0x000fe20000002017 */
[----:B------:R-:W-:Y:S01]  /*0e50*/  FADD R12, R21, -R6 ;  /* 0x80000006150c7221 */ /* 0x000fe20000000000 */
[----:B------:R-:W-:Y:S01]  /*0e60*/  FFMA R15, R10, 1.4426950216293334961, -R15 ;  /* 0x3fb8aa3b0a0f7823 */ /* 0x000fe2000000080f */
[----:B------:R-:W-:-:S03]  /*0e70*/  FADD R17, R5, -12583039 ;  /* 0xcb40007f05117421 */ /* 0x000fc60000000000 */
[----:B------:R-:W-:Y:S01]  /*0e80*/  FFMA R13, R10, 1.925963033500011079e-08, R15 ;  /* 0x32a570600a0d7823 */ /* 0x000fe2000000000f */
[-C--:B------:R-:W-:Y:S01]  /*0e90*/  FFMA.RM R10, R19, R8.reuse, 12582913 ;  /* 0x4b400001130a7423 */ /* 0x080fe20000004008 */
[----:B------:R-:W-:Y:S01]  /*0ea0*/  FFMA.SAT R15, R12, R23, 0.5 ;  /* 0x3f0000000c0f7423 */ /* 0x000fe20000002017 */
[----:B------:R-:W-:Y:S02]  /*0eb0*/  FFMA R17, R16, 1.4426950216293334961, -R17 ;  /* 0x3fb8aa3b10117823 */ /* 0x000fe40000000811 */
[----:B------:R-:W-:Y:S01]  /*0ec0*/  FADD R18, R10, -12583039 ;  /* 0xcb40007f0a127421 */ /* 0x000fe20000000000 */
[----:B------:R-:W-:Y:S01]  /*0ed0*/  FFMA.RM R15, R15, R8, 12582913 ;  /* 0x4b4000010f0f7423 */ /* 0x000fe20000004008 */
[----:B------:R-:W-:Y:S01]  /*0ee0*/  FFMA R17, R16, 1.925963033500011079e-08, R17 ;  /* 0x32a5706010117823 */ /* 0x000fe20000000011 */
[----:B------:R-:W0:Y:S01]  /*0ef0*/  MUFU.EX2 R13, R13 ;  /* 0x0000000d000d7308 */ /* 0x000e220000000800 */
[----:B------:R-:W-:Y:S01]  /*0f00*/  FFMA R18, R9, 1.4426950216293334961, -R18 ;  /* 0x3fb8aa3b09127823 */ /* 0x000fe20000000812 */
[C---:B------:R-:W-:Y:S01]  /*0f10*/  FADD R19, R15.reuse, -12583039 ;  /* 0xcb40007f0f137421 */ /* 0x040fe20000000000 */
[----:B------:R-:W-:-:S02]  /*0f20*/  SHF.L.U32 R15, R15, 0x17, RZ ;  /* 0x000000170f0f7819 */ /* 0x000fc400000006ff */
[----:B------:R-:W-:Y:S01]  /*0f30*/  FFMA R18, R9, 1.925963033500011079e-08, R18 ;  /* 0x32a5706009127823 */ /* 0x000fe20000000012 */
[----:B------:R-:W-:Y:S01]  /*0f40*/  FFMA R19, R12, 1.4426950216293334961, -R19 ;  /* 0x3fb8aa3b0c137823 */ /* 0x000fe20000000813 */
[----:B------:R-:W-:Y:S01]  /*0f50*/  SHF.L.U32 R9, R4, 0x17, RZ ;  /* 0x0000001704097819 */ /* 0x000fe200000006ff */
[----:B------:R-:W1:Y:S01]  /*0f60*/  MUFU.EX2 R17, R17 ;  /* 0x0000001100117308 */ /* 0x000e620000000800 */
[----:B------:R-:W-:Y:S01]  /*0f70*/  SHF.L.U32 R4, R5, 0x17, RZ ;  /* 0x0000001705047819 */ /* 0x000fe200000006ff */
[----:B------:R-:W-:Y:S01]  /*0f80*/  FFMA R19, R12, 1.925963033500011079e-08, R19 ;  /* 0x32a570600c137823 */ /* 0x000fe20000000013 */
[----:B------:R-:W-:-:S05]  /*0f90*/  SHF.L.U32 R5, R10, 0x17, RZ ;  /* 0x000000170a057819 */ /* 0x000fca00000006ff */
[----:B------:R-:W2:Y:S01]  /*0fa0*/  MUFU.EX2 R18, R18 ;  /* 0x0000001200127308 */ /* 0x000ea20000000800 */
[----:B0-----:R-:W-:-:S07]  /*0fb0*/  FFMA R9, R9, R13, R14 ;  /* 0x0000000d09097223 */ /* 0x001fce000000000e */
[----:B------:R-:W0:Y:S01]  /*0fc0*/  MUFU.EX2 R19, R19 ;  /* 0x0000001300137308 */ /* 0x000e220000000800 */
[----:B-1----:R-:W-:-:S04]  /*0fd0*/  FFMA R4, R4, R17, R9 ;  /* 0x0000001104047223 */ /* 0x002fc80000000009 */
[----:B--2---:R-:W-:-:S04]  /*0fe0*/  FFMA R4, R5, R18, R4 ;  /* 0x0000001205047223 */ /* 0x004fc80000000004 */
[----:B0-----:R-:W-:-:S07]  /*0ff0*/  FFMA R14, R15, R19, R4 ;  /* 0x000000130f0e7223 */ /* 0x001fce0000000004 */
.L_x_9:
[----:B------:R-:W-:Y:S05]  /*1000*/  BRA.U !UP1, `(.L_x_6) ;  /* 0x0000000109a87547 */ /* 0x000fea000b800000 */
[----:B------:R-:W-:Y:S02]  /*1010*/  UISETP.NE.AND UP0, UPT, UR6, 0x1, UPT ;  /* 0x000000010600788c */ /* 0x000fe4000bf05270 */
[----:B------:R-:W-:-:S04]  /*1020*/  ULOP3.LUT UR4, UR4, 0x1, URZ, 0xc0, !UPT ;  /* 0x0000000104047892 */ /* 0x000fc8000f8ec0ff */
[----:B------:R-:W-:-:S03]  /*1030*/  UISETP.NE.U32.AND UP1, UPT, UR4, 0x1, UPT ;  /* 0x000000010400788c */ /* 0x000fc6000bf25070 */
[----:B------:R-:W-:Y:S08]  /*1040*/  BRA.U !UP0, `(.L_x_10) ;  /* 0x0000000108607547 */ /* 0x000ff0000b800000 */
[----:B------:R-:W-:-:S05]  /*1050*/  IMAD.WIDE.U32 R4, R11, 0x4, R2 ;  /* 0x000000040b047825 */ /* 0x000fca00078e0002 */
[----:B------:R-:W2:Y:S04]  /*1060*/  LDG.E R9, desc[UR8][R4.64] ;  /* 0x0000000804097981 */ /* 0x000ea8000c1e1900 */
[----:B------:R-:W3:Y:S01]  /*1070*/  LDG.E R15, desc[UR8][R4.64+0x4] ;  /* 0x00000408040f7981 */ /* 0x000ee2000c1e1900 */
[----:B------:R-:W-:Y:S01]  /*1080*/  HFMA2 R8, -RZ, RZ, 0.96630859375, -0.0022525787353515625 ;  /* 0x3bbb989dff087431 */ /* 0x000fe200000001ff */
[----:B------:R-:W-:Y:S02]  /*1090*/  MOV R13, 0x437c0000 ;  /* 0x437c0000000d7802 */ /* 0x000fe40000000f00 */
[----:B------:R-:W-:Y:S01]  /*10a0*/  IADD3 R11, PT, PT, R11, 0x2, RZ ;  /* 0x000000020b0b7810 */ /* 0x000fe20007ffe0ff */
[----:B--2--5:R-:W-:-:S04]  /*10b0*/  FADD R9, R9, -R6 ;  /* 0x8000000609097221 */ /* 0x024fc80000000000 */
[----:B------:R-:W-:Y:S01]  /*10c0*/  FFMA.SAT R10, R9, R8, 0.5 ;  /* 0x3f000000090a7423 */ /* 0x000fe20000002008 */
[----:B---3--:R-:W-:-:S03]  /*10d0*/  FADD R15, R15, -R6 ;  /* 0x800000060f0f7221 */ /* 0x008fc60000000000 */
[----:B------:R-:W-:Y:S01]  /*10e0*/  FFMA.RM R10, R10, R13, 12582913 ;  /* 0x4b4000010a0a7423 */ /* 0x000fe2000000400d */
[----:B------:R-:W-:-:S03]  /*10f0*/  FFMA.SAT R12, R15, R8, 0.5 ;  /* 0x3f0000000f0c7423 */ /* 0x000fc60000002008 */
[----:B------:R-:W-:Y:S01]  /*1100*/  FADD R8, R10, -12583039 ;  /* 0xcb40007f0a087421 */ /* 0x000fe20000000000 */
[----:B------:R-:W-:Y:S01]  /*1110*/  FFMA.RM R12, R12, R13, 12582913 ;  /* 0x4b4000010c0c7423 */ /* 0x000fe2000000400d */
[----:B------:R-:W-:Y:S02]  /*1120*/  SHF.L.U32 R5, R10, 0x17, RZ ;  /* 0x000000170a057819 */ /* 0x000fe400000006ff */
[C---:B------:R-:W-:Y:S01]  /*1130*/  FFMA R8, R9.reuse, 1.4426950216293334961, -R8 ;  /* 0x3fb8aa3b09087823 */ /* 0x040fe20000000808 */
[C---:B------:R-:W-:Y:S01]  /*1140*/  FADD R4, R12.reuse, -12583039 ;  /* 0xcb40007f0c047421 */ /* 0x040fe20000000000 */
[----:B------:R-:W-:Y:S02]  /*1150*/  SHF.L.U32 R12, R12, 0x17, RZ ;  /* 0x000000170c0c7819 */ /* 0x000fe400000006ff */
[----:B------:R-:W-:Y:S01]  /*1160*/  FFMA R8, R9, 1.925963033500011079e-08, R8 ;  /* 0x32a5706009087823 */ /* 0x000fe20000000008 */
[----:B------:R-:W-:-:S04]  /*1170*/  FFMA R4, R15, 1.4426950216293334961, -R4 ;  /* 0x3fb8aa3b0f047823 */ /* 0x000fc80000000804 */
[----:B------:R-:W-:Y:S01]  /*1180*/  FFMA R4, R15, 1.925963033500011079e-08, R4 ;  /* 0x32a570600f047823 */ /* 0x000fe20000000004 */
[----:B------:R-:W0:Y:S08]  /*1190*/  MUFU.EX2 R8, R8 ;  /* 0x0000000800087308 */ /* 0x000e300000000800 */
[----:B------:R-:W1:Y:S01]  /*11a0*/  MUFU.EX2 R4, R4 ;  /* 0x0000000400047308 */ /* 0x000e620000000800 */
[----:B0-----:R-:W-:-:S04]  /*11b0*/  FFMA R5, R5, R8, R14 ;  /* 0x0000000805057223 */ /* 0x001fc8000000000e */
[----:B-1----:R-:W-:-:S07]  /*11c0*/  FFMA R14, R12, R4, R5 ;  /* 0x000000040c0e7223 */ /* 0x002fce0000000005 */
.L_x_10:
[----:B------:R-:W-:Y:S05]  /*11d0*/  BRA.U UP1, `(.L_x_6) ;  /* 0x0000000101347547 */ /* 0x000fea000b800000 */
[----:B------:R-:W-:-:S06]  /*11e0*/  IMAD.WIDE.U32 R4, R11, 0x4, R2 ;  /* 0x000000040b047825 */ /* 0x000fcc00078e0002 */
[----:B------:R-:W2:Y:S01]  /*11f0*/  LDG.E R5, desc[UR8][R4.64] ;  /* 0x0000000804057981 */ /* 0x000ea2000c1e1900 */
[----:B------:R-:W-:Y:S01]  /*1200*/  HFMA2 R9, -RZ, RZ, 0.96630859375, -0.0022525787353515625 ;  /* 0x3bbb989dff097431 */ /* 0x000fe200000001ff */
[----:B------:R-:W-:Y:S01]  /*1210*/  MOV R10, 0x437c0000 ;  /* 0x437c0000000a7802 */ /* 0x000fe20000000f00 */
[----:B--2--5:R-:W-:-:S04]  /*1220*/  FADD R8, R5, -R6 ;  /* 0x8000000605087221 */ /* 0x024fc80000000000 */
[----:B------:R-:W-:-:S04]  /*1230*/  FFMA.SAT R9, R8, R9, 0.5 ;  /* 0x3f00000008097423 */ /* 0x000fc80000002009 */
[----:B------:R-:W-:-:S04]  /*1240*/  FFMA.RM R9, R9, R10, 12582913 ;  /* 0x4b40000109097423 */ /* 0x000fc8000000400a */
[C---:B------:R-:W-:Y:S01]  /*1250*/  FADD R11, R9.reuse, -12583039 ;  /* 0xcb40007f090b7421 */ /* 0x040fe20000000000 */
[----:B------:R-:W-:-:S03]  /*1260*/  SHF.L.U32 R9, R9, 0x17, RZ ;  /* 0x0000001709097819 */ /* 0x000fc600000006ff */
[----:B------:R-:W-:-:S04]  /*1270*/  FFMA R11, R8, 1.4426950216293334961, -R11 ;  /* 0x3fb8aa3b080b7823 */ /* 0x000fc8000000080b */
[----:B------:R-:W-:-:S06]  /*1280*/  FFMA R11, R8, 1.925963033500011079e-08, R11 ;  /* 0x32a57060080b7823 */ /* 0x000fcc000000000b */
[----:B------:R-:W0:Y:S02]  /*1290*/  MUFU.EX2 R11, R11 ;  /* 0x0000000b000b7308 */ /* 0x000e240000000800 */
[----:B0-----:R-:W-:-:S07]  /*12a0*/  FFMA R14, R9, R11, R14 ;  /* 0x0000000b090e7223 */ /* 0x001fce000000000e */
.L_x_6:
[----:B-----5:R-:W-:-:S05]  /*12b0*/  IMAD.WIDE R2, R7, 0x4, R2 ;  /* 0x0000000407027825 */ /* 0x020fca00078e0202 */
[----:B------:R0:W2:Y:S01]  /*12c0*/  LDG.E R5, desc[UR8][R2.64] ;  /* 0x0000000802057981 */ /* 0x0000a2000c1e1900 */
[C---:B------:R-:W-:Y:S02]  /*12d0*/  FSETP.GEU.AND P0, PT, R14.reuse, 1.175494350822287508e-38, PT ;  /* 0x008000000e00780b */ /* 0x040fe40003f0e000 */
[----:B------:R-:W-:Y:S01]  /*12e0*/  MOV R9, 0x3e055027 ;  /* 0x3e05502700097802 */ /* 0x000fe20000000f00 */
[----:B0-----:R-:W0:Y:S10]  /*12f0*/  LDC.64 R2, c[0x0][0x390] ;  /* 0x0000e400ff027b82 */ /* 0x001e340000000a00 */
[----:B------:R-:W-:-:S05]  /*1300*/  @!P0 FMUL R14, R14, 8388608 ;  /* 0x4b0000000e0e8820 */ /* 0x000fca0000400000 */
[----:B------:R-:W-:-:S04]  /*1310*/  IADD3 R4, PT, PT, R14, -0x3f2aaaab, RZ ;  /* 0xc0d555550e047810 */ /* 0x000fc80007ffe0ff */
[----:B------:R-:W-:-:S04]  /*1320*/  LOP3.LUT R7, R4, 0xff800000, RZ, 0xc0, !PT ;  /* 0xff80000004077812 */ /* 0x000fc800078ec0ff */
[-C--:B------:R-:W-:Y:S02]  /*1330*/  IADD3 R4, PT, PT, R14, -R7.reuse, RZ ;  /* 0x800000070e047210 */ /* 0x080fe40007ffe0ff */
[----:B------:R-:W-:-:S03]  /*1340*/  I2FP.F32.S32 R7, R7 ;  /* 0x0000000700077245 */ /* 0x000fc60000201400 */
[----:B------:R-:W-:Y:S01]  /*1350*/  FADD R8, R4, -1 ;  /* 0xbf80000004087421 */ /* 0x000fe20000000000 */
[----:B------:R-:W-:Y:S01]  /*1360*/  FSEL R4, RZ, -23, P0 ;  /* 0xc1b80000ff047808 */ /* 0x000fe20000000000 */
[----:B0-----:R-:W-:Y:S01]  /*1370*/  IMAD.WIDE R2, R0, 0x4, R2 ;  /* 0x0000000400027825 */ /* 0x001fe200078e0202 */
[----:B------:R-:W-:-:S03]  /*1380*/  ISETP.GT.U32.AND P0, PT, R14, 0x7f7fffff, PT ;  /* 0x7f7fffff0e00780c */ /* 0x000fc60003f04070 */
[C---:B------:R-:W-:Y:S01]  /*1390*/  FFMA R9, R8.reuse, -R9, 0.14084610342979431152 ;  /* 0x3e1039f608097423 */ /* 0x040fe20000000809 */
[----:B------:R-:W-:Y:S01]  /*13a0*/  FFMA R4, R7, 1.1920928955078125e-07, R4 ;  /* 0x3400000007047823 */ /* 0x000fe20000000004 */
[----:B------:R-:W-:Y:S02]  /*13b0*/  MOV R7, 0x7f800000 ;  /* 0x7f80000000077802 */ /* 0x000fe40000000f00 */
[----:B------:R-:W-:-:S04]  /*13c0*/  FFMA R9, R8, R9, -0.12148627638816833496 ;  /* 0xbdf8cdcc08097423 */ /* 0x000fc80000000009 */
[----:B------:R-:W-:-:S04]  /*13d0*/  FFMA R9, R8, R9, 0.13980610668659210205 ;  /* 0x3e0f295508097423 */ /* 0x000fc80000000009 */
[----:B------:R-:W-:-:S04]  /*13e0*/  FFMA R9, R8, R9, -0.16684235632419586182 ;  /* 0xbe2ad8b908097423 */ /* 0x000fc80000000009 */
[----:B------:R-:W-:-:S04]  /*13f0*/  FFMA R9, R8, R9, 0.20012299716472625732 ;  /* 0x3e4ced0b08097423 */ /* 0x000fc80000000009 */
[----:B------:R-:W-:-:S04]  /*1400*/  FFMA R9, R8, R9, -0.24999669194221496582 ;  /* 0xbe7fff2208097423 */ /* 0x000fc80000000009 */
[----:B------:R-:W-:-:S04]  /*1410*/  FFMA R9, R8, R9, 0.33333182334899902344 ;  /* 0x3eaaaa7808097423 */ /* 0x000fc80000000009 */
[----:B------:R-:W-:-:S04]  /*1420*/  FFMA R9, R8, R9, -0.5 ;  /* 0xbf00000008097423 */ /* 0x000fc80000000009 */
[----:B------:R-:W-:-:S04]  /*1430*/  FMUL R9, R8, R9 ;  /* 0x0000000908097220 */ /* 0x000fc80000400000 */
[----:B------:R-:W-:-:S04]  /*1440*/  FFMA R9, R8, R9, R8 ;  /* 0x0000000908097223 */ /* 0x000fc80000000008 */
[----:B------:R-:W-:Y:S01]  /*1450*/  FFMA R4, R4, 0.69314718246459960938, R9 ;  /* 0x3f31721804047823 */ /* 0x000fe20000000009 */
[C---:B------:R-:W-:Y:S01]  /*1460*/  @P0 FFMA R4, R14.reuse, R7, +INF ;  /* 0x7f8000000e040423 */ /* 0x040fe20000000007 */
[----:B------:R-:W-:-:S04]  /*1470*/  FSETP.NEU.AND P0, PT, R14, RZ, PT ;  /* 0x000000ff0e00720b */ /* 0x000fc80003f0d000 */
[----:B------:R-:W-:Y:S01]  /*1480*/  FSEL R4, R4, -INF , P0 ;  /* 0xff80000004047808 */ /* 0x000fe20000000000 */
[----:B--2---:R-:W-:-:S04]  /*1490*/  FADD R5, R5, -R6 ;  /* 0x8000000605057221 */ /* 0x004fc80000000000 */
[----:B------:R-:W-:-:S04]  /*14a0*/  FADD R4, R5, -R4 ;  /* 0x8000000405047221 */ /* 0x000fc80000000000 */
[----:B------:R-:W-:-:S05]  /*14b0*/  FADD R5, -R4, -RZ ;  /* 0x800000ff04057221 */ /* 0x000fca0000000100 */
[----:B------:R-:W-:Y:S01]  /*14c0*/  STG.E desc[UR8][R2.64], R5 ;  /* 0x0000000502007986 */ /* 0x000fe2000c101908 */
[----:B------:R-:W-:Y:S05]  /*14d0*/  EXIT ;  /* 0x000000000000794d */ /* 0x000fea0003800000 */
.L_x_11:
[----:B------:R-:W-:-:S00]  /*14e0*/  BRA `(.L_x_11) ;  /* 0xfffffffc00fc7947 */ /* 0x000fc0000383ffff */
[----:B------:R-:W-:-:S00]  /*14f0*/  NOP ;  /* 0x0000000000007918 */ /* 0x000fc00000000000 */
        /* <DEDUP_REMOVED lines=8> */
.L_x_111:


//--------------------- .text._Z14softmax_kernelPKfPfii --------------------------
	.section	.text._Z14softmax_kernelPKfPfii,"ax",@progbits
	.align	128
        .global         _Z14softmax_kernelPKfPfii
        .type           _Z14softmax_kernelPKfPfii,@function
        .size           _Z14softmax_kernelPKfPfii,(.L_x_109 - _Z14softmax_kernelPKfPfii)
        .other          _Z14softmax_kernelPKfPfii,@"STO_CUDA_ENTRY STV_DEFAULT"
_Z14softmax_kernelPKfPfii:
.text._Z14softmax_kernelPKfPfii:
[----:B------:R-:W-:Y:S08]  /*0000*/  LDC R1, c[0x0][0x37c] ;  /* 0x0000df00ff017b82 */ /* 0x000ff00000000800 */
[----:B------:R-:W0:Y:S08]  /*0010*/  S2UR UR4, SR_CTAID.X ;  /* 0x00000000000479c3 */ /* 0x000e300000002500 */
[----:B------:R-:W0:Y:S02]  /*0020*/  LDC R0, c[0x0][0x390] ;  /* 0x0000e400ff007b82 */ /* 0x000e240000000800 */
[----:B0-----:R-:W-:-:S13]  /*0030*/  ISETP.LE.AND P0, PT, R0, UR4, PT ;  /* 0x0000000400007c0c */ /* 0x001fda000bf03270 */
[----:B------:R-:W-:Y:S05]  /*0040*/  @P0 EXIT ;  /* 0x000000000000094d */ /* 0x000fea0003800000 */
[----:B------:R-:W0:Y:S01]  /*0050*/  LDC R3, c[0x0][0x394] ;  /* 0x0000e500ff037b82 */ /* 0x000e220000000800 */
[----:B------:R-:W1:Y:S07]  /*0060*/  LDCU.64 UR8, c[0x0][0x358] ;  /* 0x00006b00ff0877ac */ /* 0x000e6e0008000a00 */
[----:B------:R-:W2:Y:S01]  /*0070*/  LDC.64 R6, c[0x0][0x380] ;  /* 0x0000e000ff067b82 */ /* 0x000ea20000000a00 */
[----:B0-----:R-:W-:-:S04]  /*0080*/  IMAD R2, R3, UR4, RZ ;  /* 0x0000000403027c24 */ /* 0x001fc8000f8e02ff */
[----:B--2---:R-:W-:-:S05]  /*0090*/  IMAD.WIDE R4, R2, 0x4, R6 ;  /* 0x0000000402047825 */ /* 0x004fca00078e0206 */
[----:B-1----:R0:W5:Y:S01]  /*00a0*/  LDG.E R0, desc[UR8][R4.64] ;  /* 0x0000000804007981 */ /* 0x002162000c1e1900 */
[----:B------:R-:W-:-:S13]  /*00b0*/  ISETP.GE.AND P0, PT, R3, 0x2, PT ;  /* 0x000000020300780c */ /* 0x000fda0003f06270 */
[----:B0-----:R-:W-:Y:S05]  /*00c0*/  @!P0 BRA `(.L_x_12) ;  /* 0x0000000400a88947 */ /* 0x001fea0003800000 */
[C---:B------:R-:W-:Y:S01]  /*00d0*/  IADD3 R4, PT, PT, R3.reuse, -0x2, RZ ;  /* 0xfffffffe03047810 */ /* 0x040fe20007ffe0ff */
[----:B------:R-:W-:Y:S01]  /*00e0*/  UMOV UR4, 0x1 ;  /* 0x0000000100047882 */ /* 0x000fe20000000000 */
[----:B------:R-:W-:Y:S02]  /*00f0*/  IADD3 R3, PT, PT, R3, -0x1, RZ ;  /* 0xffffffff03037810 */ /* 0x000fe40007ffe0ff */
[----:B------:R-:W-:Y:S02]  /*0100*/  ISETP.GE.U32.AND P0, PT, R4, 0xf, PT ;  /* 0x0000000f0400780c */ /* 0x000fe40003f06070 */
[----:B------:R-:W-:-:S11]  /*0110*/  LOP3.LUT R19, R3, 0xf, RZ, 0xc0, !PT ;  /* 0x0000000f03137812 */ /* 0x000fd600078ec0ff */
[----:B------:R-:W-:Y:S05]  /*0120*/  @!P0 BRA `(.L_x_13) ;  /* 0x00000000009c8947 */ /* 0x000fea0003800000 */
[----:B------:R-:W-:Y:S01]  /*0130*/  IADD3 R5, PT, PT, R2, 0x1, RZ ;  /* 0x0000000102057810 */ /* 0x000fe20007ffe0ff */
[----:B------:R-:W-:-:S04]  /*0140*/  UMOV UR4, URZ ;  /* 0x000000ff00047c82 */ /* 0x000fc80008000000 */
[----:B------:R-:W-:Y:S01]  /*0150*/  IMAD.WIDE.U32 R4, R5, 0x4, R6 ;  /* 0x0000000405047825 */ /* 0x000fe200078e0006 */
[----:B------:R-:W-:Y:S02]  /*0160*/  LOP3.LUT R6, R3, 0xfffffff0, RZ, 0xc0, !PT ;  /* 0xfffffff003067812 */ /* 0x000fe400078ec0ff */
[----:B------:R-:W-:Y:S02]  /*0170*/  IADD3 R12, P0, PT, R4, 0x20, RZ ;  /* 0x00000020040c7810 */ /* 0x000fe40007f1e0ff */
[----:B------:R-:W-:Y:S02]  /*0180*/  IADD3 R6, PT, PT, -R6, RZ, RZ ;  /* 0x000000ff06067210 */ /* 0x000fe40007ffe1ff */
[----:B------:R-:W-:-:S09]  /*0190*/  IADD3.X R5, PT, PT, RZ, R5, RZ, P0, !PT ;  /* 0x00000005ff057210 */ /* 0x000fd200007fe4ff */
.L_x_14:
        /* <DEDUP_REMOVED lines=17> */
[----:B------:R-:W-:Y:S01]  /*02b0*/  IADD3 R6, PT, PT, R6, 0x10, RZ ;  /* 0x0000001006067810 */ /* 0x000fe20007ffe0ff */
[----:B------:R-:W-:-:S03]  /*02c0*/  UIADD3 UR4, UPT, UPT, UR4, 0x10, URZ ;  /* 0x0000001004047890 */ /* 0x000fc6000fffe0ff */
[----:B------:R-:W-:Y:S02]  /*02d0*/  ISETP.NE.AND P0, PT, R6, RZ, PT ;  /* 0x000000ff0600720c */ /* 0x000fe40003f05270 */
        /* <DEDUP_REMOVED lines=10> */
[----:B------:R-:W-:Y:S06]  /*0380*/  @P0 BRA `(.L_x_14) ;  /* 0xfffffffc00840947 */ /* 0x000fec000383ffff */
[----:B------:R-:W-:-:S12]  /*0390*/  UIADD3 UR4, UPT, UPT, UR4, 0x1, URZ ;  /* 0x0000000104047890 */ /* 0x000fd8000fffe0ff */
.L_x_13:
[----:B------:R-:W-:-:S13]  /*03a0*/  ISETP.NE.AND P0, PT, R19, RZ, PT ;  /* 0x000000ff1300720c */ /* 0x000fda0003f05270 */
[----:B------:R-:W-:Y:S05]  /*03b0*/  @!P0 BRA `(.L_x_12) ;  /* 0x0000000000ec8947 */ /* 0x000fea0003800000 */
[----:B------:R-:W-:Y:S02]  /*03c0*/  ISETP.GE.U32.AND P0, PT, R19, 0x8, PT ;  /* 0x000000081300780c */ /* 0x000fe40003f06070 */
[----:B------:R-:W-:-:S04]  /*03d0*/  LOP3.LUT R15, R3, 0x7, RZ, 0xc0, !PT ;  /* 0x00000007030f7812 */ /* 0x000fc800078ec0ff */
[----:B------:R-:W-:-:S07]  /*03e0*/  ISETP.NE.AND P1, PT, R15, RZ, PT ;  /* 0x000000ff0f00720c */ /* 0x000fce0003f25270 */
[----:B------:R-:W-:Y:S06]  /*03f0*/  @!P0 BRA `(.L_x_15) ;  /* 0x0000000000548947 */ /* 0x000fec0003800000 */
[----:B------:R-:W0:Y:S01]  /*0400*/  LDC.64 R10, c[0x0][0x380] ;  /* 0x0000e000ff0a7b82 */ /* 0x000e220000000a00 */
[C---:B------:R-:W-:Y:S02]  /*0410*/  IADD3 R8, P0, PT, R2.reuse, UR4, RZ ;  /* 0x0000000402087c10 */ /* 0x040fe4000ff1e0ff */
[----:B------:R-:W-:Y:S02]  /*0420*/  IADD3 R5, PT, PT, R2, UR4, RZ ;  /* 0x0000000402057c10 */ /* 0x000fe4000fffe0ff */
[----:B------:R-:W-:-:S03]  /*0430*/  IADD3.X R9, PT, PT, RZ, RZ, RZ, P0, !PT ;  /* 0x000000ffff097210 */ /* 0x000fc600007fe4ff */
[----:B------:R-:W1:Y:S01]  /*0440*/  LDC.64 R6, c[0x0][0x380] ;  /* 0x0000e000ff067b82 */ /* 0x000e620000000a00 */
[----:B0-----:R-:W-:Y:S01]  /*0450*/  LEA R4, P0, R8, R10, 0x2 ;  /* 0x0000000a08047211 */ /* 0x001fe200078010ff */
[----:B-1----:R-:W-:-:S03]  /*0460*/  IMAD.WIDE.U32 R6, R5, 0x4, R6 ;  /* 0x0000000405067825 */ /* 0x002fc600078e0006 */
[----:B------:R-:W-:-:S03]  /*0470*/  LEA.HI.X R5, R8, R11, R9, 0x2, P0 ;  /* 0x0000000b08057211 */ /* 0x000fc600000f1409 */
        /* <DEDUP_REMOVED lines=8> */
[----:B------:R-:W-:Y:S01]  /*0500*/  UIADD3 UR4, UPT, UPT, UR4, 0x8, URZ ;  /* 0x0000000804047890 */ /* 0x000fe2000fffe0ff */
[----:B--2--5:R-:W-:-:S04]  /*0510*/  FMNMX3 R8, R0, R7, R8, !PT ;  /* 0x0000000700087276 */ /* 0x024fc80007800008 */
[----:B---3--:R-:W-:-:S04]  /*0520*/  FMNMX3 R8, R8, R9, R10, !PT ;  /* 0x0000000908087276 */ /* 0x008fc8000780000a */
[----:B----4-:R-:W-:-:S04]  /*0530*/  FMNMX3 R8, R8, R11, R12, !PT ;  /* 0x0000000b08087276 */ /* 0x010fc8000780000c */
[----:B------:R-:W-:-:S07]  /*0540*/  FMNMX3 R0, R8, R13, R14, !PT ;  /* 0x0000000d08007276 */ /* 0x000fce000780000e */
.L_x_15:
        /* <DEDUP_REMOVED lines=16> */
[----:B------:R-:W3:Y:S01]  /*0650*/  LDG.E R10, desc[UR8][R6.64+0xc] ;  /* 0x00000c08060a7981 */ /* 0x000ee2000c1e1900 */
[----:B------:R-:W-:Y:S01]  /*0660*/  UIADD3 UR4, UPT, UPT, UR4, 0x4, URZ ;  /* 0x0000000404047890 */ /* 0x000fe2000fffe0ff */
[----:B--2--5:R-:W-:-:S04]  /*0670*/  FMNMX3 R0, R0, R5, R8, !PT ;  /* 0x0000000500007276 */ /* 0x024fc80007800008 */
[----:B---3--:R-:W-:-:S07]  /*0680*/  FMNMX3 R0, R0, R9, R10, !PT ;  /* 0x0000000900007276 */ /* 0x008fce000780000a */
.L_x_16:
[----:B------:R-:W-:Y:S05]  /*0690*/  @!P1 BRA `(.L_x_12) ;  /* 0x0000000000349947 */ /* 0x000fea0003800000 */
[----:B------:R-:W0:Y:S01]  /*06a0*/  LDC.64 R4, c[0x0][0x380] ;  /* 0x0000e000ff047b82 */ /* 0x000e220000000a00 */
[----:B------:R-:W-:Y:S02]  /*06b0*/  IADD3 R7, PT, PT, R2, UR4, RZ ;  /* 0x0000000402077c10 */ /* 0x000fe4000fffe0ff */
[----:B------:R-:W-:-:S03]  /*06c0*/  IADD3 R3, PT, PT, -R3, RZ, RZ ;  /* 0x000000ff03037210 */ /* 0x000fc60007ffe1ff */
[----:B0-----:R-:W-:-:S05]  /*06d0*/  IMAD.WIDE.U32 R4, R7, 0x4, R4 ;  /* 0x0000000407047825 */ /* 0x001fca00078e0004 */
[----:B------:R-:W-:-:S07]  /*06e0*/  MOV R7, R5 ;  /* 0x0000000500077202 */ /* 0x000fce0000000f00 */
.L_x_17:
[----:B------:R-:W-:-:S06]  /*06f0*/  MOV R5, R7 ;  /* 0x0000000700057202 */ /* 0x000fcc0000000f00 */
[----:B------:R0:W2:Y:S01]  /*0700*/  LDG.E R5, desc[UR8][R4.64] ;  /* 0x0000000804057981 */ /* 0x0000a2000c1e1900 */
[----:B------:R-:W-:-:S04]  /*0710*/  IADD3 R3, PT, PT, R3, 0x1, RZ ;  /* 0x0000000103037810 */ /* 0x000fc80007ffe0ff */
[----:B------:R-:W-:Y:S02]  /*0720*/  ISETP.NE.AND P0, PT, R3, RZ, PT ;  /* 0x000000ff0300720c */ /* 0x000fe40003f05270 */
[----:B0-----:R-:W-:-:S04]  /*0730*/  IADD3 R4, P1, PT, R4, 0x4, RZ ;  /* 0x0000000404047810 */ /* 0x001fc80007f3e0ff */
[----:B------:R-:W-:Y:S02]  /*0740*/  IADD3.X R7, PT, PT, RZ, R7, RZ, P1, !PT ;  /* 0x00000007ff077210 */ /* 0x000fe40000ffe4ff */
[----:B--2--5:R-:W-:-:S05]  /*0750*/  FMNMX R0, R5, R0, !PT ;  /* 0x0000000005007209 */ /* 0x024fca0007800000 */
[----:B------:R-:W-:Y:S05]  /*0760*/  @P0 BRA `(.L_x_17) ;  /* 0xfffffffc00e00947 */ /* 0x000fea000383ffff */
.L_x_12:
[----:B------:R-:W0:Y:S01]  /*0770*/  LDCU UR5, c[0x0][0x394] ;  /* 0x00007280ff0577ac */ /* 0x000e220008000800 */
[----:B------:R-:W-:Y:S01]  /*0780*/  HFMA2 R3, -RZ, RZ, 0, 0 ;  /* 0x00000000ff037431 */ /* 0x000fe200000001ff */
[----:B0-----:R-:W-:-:S09]  /*0790*/  UISETP.GE.AND UP0, UPT, UR5, 0x1, UPT ;  /* 0x000000010500788c */ /* 0x001fd2000bf06270 */
[----:B------:R-:W-:Y:S05]  /*07a0*/  BRA.U !UP0, `(.L_x_18) ;  /* 0x0000001108147547 */ /* 0x000fea000b800000 */
[----:B------:R-:W-:Y:S01]  /*07b0*/  UISETP.GE.U32.AND UP1, UPT, UR5, 0x8, UPT ;  /* 0x000000080500788c */ /* 0x000fe2000bf26070 */
[----:B------:R-:W-:Y:S01]  /*07c0*/  MOV R3, RZ ;  /* 0x000000ff00037202 */ /* 0x000fe20000000f00 */
[----:B------:R-:W-:Y:S01]  /*07d0*/  ULOP3.LUT UR6, UR5, 0x7, URZ, 0xc0, !UPT ;  /* 0x0000000705067892 */ /* 0x000fe2000f8ec0ff */
[----:B------:R-:W-:-:S03]  /*07e0*/  UMOV UR4, URZ ;  /* 0x000000ff00047c82 */ /* 0x000fc60008000000 */
[----:B------:R-:W-:-:S03]  /*07f0*/  UISETP.NE.AND UP0, UPT, UR6, URZ, UPT ;  /* 0x000000ff0600728c */ /* 0x000fc6000bf05270 */
[----:B------:R-:W-:Y:S08]  /*0800*/  BRA.U !UP1, `(.L_x_19) ;  /* 0x0000000509d87547 */ /* 0x000ff0000b800000 */
[----:B------:R-:W0:Y:S01]  /*0810*/  LDCU.128 UR12, c[0x0][0x380] ;  /* 0x00007000ff0c77ac */ /* 0x000e220008000c00 */
[----:B------:R-:W-:Y:S01]  /*0820*/  HFMA2 R5, -RZ, RZ, 0, 0 ;  /* 0x00000000ff057431 */ /* 0x000fe200000001ff */
[----:B------:R-:W-:Y:S01]  /*0830*/  MOV R4, 0x10 ;  /* 0x0000001000047802 */ /* 0x000fe20000000f00 */
[----:B------:R-:W-:Y:S01]  /*0840*/  ULOP3.LUT UR4, UR5, 0x7ffffff8, URZ, 0xc0, !UPT ;  /* 0x7ffffff805047892 */ /* 0x000fe2000f8ec0ff */
[----:B------:R-:W-:-:S03]  /*0850*/  MOV R3, RZ ;  /* 0x000000ff00037202 */ /* 0x000fc60000000f00 */
[----:B------:R-:W-:Y:S01]  /*0860*/  UIADD3 UR5, UPT, UPT, -UR4, URZ, URZ ;  /* 0x000000ff04057290 */ /* 0x000fe2000fffe1ff */
[----:B------:R-:W-:-:S03]  /*0870*/  IMAD.WIDE.U32 R4, R2, 0x4, R4 ;  /* 0x0000000402047825 */ /* 0x000fc600078e0004 */
[C---:B0-----:R-:W-:Y:S02]  /*0880*/  IADD3 R11, P0, PT, R4.reuse, UR14, RZ ;  /* 0x0000000e040b7c10 */ /* 0x041fe4000ff1e0ff */
[----:B------:R-:W-:Y:S02]  /*0890*/  IADD3 R4, P1, PT, R4, UR12, RZ ;  /* 0x0000000c04047c10 */ /* 0x000fe4000ff3e0ff */
[C---:B------:R-:W-:Y:S02]  /*08a0*/  IADD3.X R12, PT, PT, R5.reuse, UR15, RZ, P0, !PT ;  /* 0x0000000f050c7c10 */ /* 0x040fe400087fe4ff */
[----:B------:R-:W-:-:S09]  /*08b0*/  IADD3.X R5, PT, PT, R5, UR13, RZ, P1, !PT ;  /* 0x0000000d05057c10 */ /* 0x000fd20008ffe4ff */
.L_x_20:
[----:B--2---:R-:W2:Y:S01]  /*08c0*/  LDG.E R7, desc[UR8][R4.64+-0x10] ;  /* 0xfffff00804077981 */ /* 0x004ea2000c1e1900 */
[----:B------:R-:W-:Y:S02]  /*08d0*/  MOV R8, 0x3bbb989d ;  /* 0x3bbb989d00087802 */ /* 0x000fe40000000f00 */
[----:B------:R-:W-:Y:S01]  /*08e0*/  MOV R9, 0x437c0000 ;  /* 0x437c000000097802 */ /* 0x000fe20000000f00 */
[----:B--2--5:R-:W-:-:S04]  /*08f0*/  FADD R7, R7, -R0 ;  /* 0x8000000007077221 */ /* 0x024fc80000000000 */
[----:B------:R-:W-:-:S04]  /*0900*/  FFMA.SAT R6, R7, R8, 0.5 ;  /* 0x3f00000007067423 */ /* 0x000fc80000002008 */
[----:B------:R-:W-:-:S04]  /*0910*/  FFMA.RM R6, R6, R9, 12582913 ;  /* 0x4b40000106067423 */ /* 0x000fc80000004009 */
[----:B------:R-:W-:-:S04]  /*0920*/  FADD R10, R6, -12583039 ;  /* 0xcb40007f060a7421 */ /* 0x000fc80000000000 */
[----:B------:R-:W-:-:S04]  /*0930*/  FFMA R10, R7, 1.4426950216293334961, -R10 ;  /* 0x3fb8aa3b070a7823 */ /* 0x000fc8000000080a */
[----:B------:R-:W-:Y:S01]  /*0940*/  FFMA R7, R7, 1.925963033500011079e-08, R10 ;  /* 0x32a5706007077823 */ /* 0x000fe2000000000a */
[----:B------:R-:W-:Y:S02]  /*0950*/  SHF.L.U32 R10, R6, 0x17, RZ ;  /* 0x00000017060a7819 */ /* 0x000fe400000006ff */
[----:B------:R-:W-:-:S03]  /*0960*/  MOV R6, R11 ;  /* 0x0000000b00067202 */ /* 0x000fc60000000f00 */
[----:B------:R-:W0:Y:S02]  /*0970*/  MUFU.EX2 R7, R7 ;  /* 0x0000000700077308 */ /* 0x000e240000000800 */
[----:B0-----:R-:W-:Y:S01]  /*0980*/  FMUL R10, R10, R7 ;  /* 0x000000070a0a7220 */ /* 0x001fe20000400000 */
[----:B------:R-:W-:-:S05]  /*0990*/  MOV R7, R12 ;  /* 0x0000000c00077202 */ /* 0x000fca0000000f00 */
[----:B------:R0:W-:Y:S04]  /*09a0*/  STG.E desc[UR8][R6.64+-0x10], R10 ;  /* 0xfffff00a06007986 */ /* 0x0001e8000c101908 */
[----:B------:R-:W2:Y:S02]  /*09b0*/  LDG.E R11, desc[UR8][R4.64+-0xc] ;  /* 0xfffff408040b7981 */ /* 0x000ea4000c1e1900 */
[----:B--2---:R-:W-:-:S04]  /*09c0*/  FADD R11, R11, -R0 ;  /* 0x800000000b0b7221 */ /* 0x004fc80000000000 */
[----:B------:R-:W-:-:S04]  /*09d0*/  FFMA.SAT R12, R11, R8, 0.5 ;  /* 0x3f0000000b0c7423 */ /* 0x000fc80000002008 */
[----:B------:R-:W-:-:S04]  /*09e0*/  FFMA.RM R12, R12, R9, 12582913 ;  /* 0x4b4000010c0c7423 */ /* 0x000fc80000004009 */
[----:B------:R-:W-:-:S04]  /*09f0*/  FADD R14, R12, -12583039 ;  /* 0xcb40007f0c0e7421 */ /* 0x000fc80000000000 */
[----:B------:R-:W-:-:S04]  /*0a00*/  FFMA R14, R11, 1.4426950216293334961, -R14 ;  /* 0x3fb8aa3b0b0e7823 */ /* 0x000fc8000000080e */
[----:B------:R-:W-:Y:S01]  /*0a10*/  FFMA R14, R11, 1.925963033500011079e-08, R14 ;  /* 0x32a570600b0e7823 */ /* 0x000fe2000000000e */
[----:B------:R-:W-:-:S05]  /*0a20*/  SHF.L.U32 R11, R12, 0x17, RZ ;  /* 0x000000170c0b7819 */ /* 0x000fca00000006ff */
[----:B------:R-:W1:Y:S02]  /*0a30*/  MUFU.EX2 R14, R14 ;  /* 0x0000000e000e7308 */ /* 0x000e640000000800 */
[----:B-1----:R-:W-:-:S05]  /*0a40*/  FMUL R11, R11, R14 ;  /* 0x0000000e0b0b7220 */ /* 0x002fca0000400000 */
        /* <DEDUP_REMOVED lines=9> */
[----:B------:R-:W2:Y:S02]  /*0ae0*/  MUFU.EX2 R16, R16 ;  /* 0x0000001000107308 */ /* 0x000ea40000000800 */
[----:B--2---:R-:W-:-:S05]  /*0af0*/  FMUL R13, R13, R16 ;  /* 0x000000100d0d7220 */ /* 0x004fca0000400000 */
[----:B------:R2:W-:Y:S04]  /*0b00*/  STG.E desc[UR8][R6.64+-0x8], R13 ;  /* 0xfffff80d06007986 */ /* 0x0005e8000c101908 */
[----:B------:R-:W3:Y:S02]  /*0b10*/  LDG.E R15, desc[UR8][R4.64+-0x4] ;  /* 0xfffffc08040f7981 */ /* 0x000ee4000c1e1900 */
[----:B---3--:R-:W-:-:S04]  /*0b20*/  FADD R15, R15, -R0 ;  /* 0x800000000f0f7221 */ /* 0x008fc80000000000 */
[----:B------:R-:W-:-:S04]  /*0b30*/  FFMA.SAT R12, R15, R8, 0.5 ;  /* 0x3f0000000f0c7423 */ /* 0x000fc80000002008 */
[----:B------:R-:W-:-:S04]  /*0b40*/  FFMA.RM R12, R12, R9, 12582913 ;  /* 0x4b4000010c0c7423 */ /* 0x000fc80000004009 */
[----:B------:R-:W-:-:S04]  /*0b50*/  FADD R14, R12, -12583039 ;  /* 0xcb40007f0c0e7421 */ /* 0x000fc80000000000 */
[----:B------:R-:W-:-:S04]  /*0b60*/  FFMA R14, R15, 1.4426950216293334961, -R14 ;  /* 0x3fb8aa3b0f0e7823 */ /* 0x000fc8000000080e */
[----:B------:R-:W-:Y:S01]  /*0b70*/  FFMA R14, R15, 1.925963033500011079e-08, R14 ;  /* 0x32a570600f0e7823 */ /* 0x000fe2000000000e */
[----:B------:R-:W-:-:S05]  /*0b80*/  SHF.L.U32 R15, R12, 0x17, RZ ;  /* 0x000000170c0f7819 */ /* 0x000fca00000006ff */
[----:B------:R-:W3:Y:S02]  /*0b90*/  MUFU.EX2 R14, R14 ;  /* 0x0000000e000e7308 */ /* 0x000ee40000000800 */
[----:B---3--:R-:W-:-:S05]  /*0ba0*/  FMUL R15, R15, R14 ;  /* 0x0000000e0f0f7220 */ /* 0x008fca0000400000 */
        /* <DEDUP_REMOVED lines=34> */
[----:B------:R3:W4:Y:S01]  /*0dd0*/  LDG.E R23, desc[UR8][R4.64+0xc] ;  /* 0x00000c0804177981 */ /* 0x000722000c1e1900 */
[----:B0-----:R-:W-:Y:S01]  /*0de0*/  FADD R10, R10, R3 ;  /* 0x000000030a0a7221 */ /* 0x001fe20000000000 */
[----:B------:R-:W-:-:S03]  /*0df0*/  UIADD3 UR5, UPT, UPT, UR5, 0x8, URZ ;  /* 0x0000000805057890 */ /* 0x000fc6000fffe0ff */
[----:B------:R-:W-:Y:S01]  /*0e00*/  FADD R10, R10, R11 ;  /* 0x0000000b0a0a7221 */ /* 0x000fe20000000000 */
[----:B------:R-:W-:Y:S01]  /*0e10*/  UISETP.NE.AND UP1, UPT, UR5, URZ, UPT ;  /* 0x000000ff0500728c */ /* 0x000fe2000bf25270 */
[----:B-1----:R-:W-:Y:S02]  /*0e20*/  IADD3 R11, P0, PT, R6, 0x20, RZ ;  /* 0x00000020060b7810 */ /* 0x002fe40007f1e0ff */
[----:B------:R-:W-:Y:S01]  /*0e30*/  FADD R10, R10, R13 ;  /* 0x0000000d0a0a7221 */ /* 0x000fe20000000000 */
[----:B---3--:R-:W-:-:S03]  /*0e40*/  IADD3 R4, P1, PT, R4, 0x20, RZ ;  /* 0x0000002004047810 */ /* 0x008fc60007f3e0ff */
[----:B------:R-:W-:Y:S01]  /*0e50*/  FADD R10, R10, R15 ;  /* 0x0000000f0a0a7221 */ /* 0x000fe20000000000 */
[----:B------:R-:W-:-:S03]  /*0e60*/  IADD3.X R5, PT, PT, RZ, R5, RZ, P1, !PT ;  /* 0x00000005ff057210 */ /* 0x000fc60000ffe4ff */
[----:B------:R-:W-:-:S04]  /*0e70*/  FADD R10, R10, R17 ;  /* 0x000000110a0a7221 */ /* 0x000fc80000000000 */
[----:B------:R-:W-:-:S04]  /*0e80*/  FADD R10, R10, R19 ;  /* 0x000000130a0a7221 */ /* 0x000fc80000000000 */
[----:B------:R-:W-:Y:S01]  /*0e90*/  FADD R10, R10, R21 ;  /* 0x000000150a0a7221 */ /* 0x000fe20000000000 */
[----:B----4-:R-:W-:-:S04]  /*0ea0*/  FADD R23, R23, -R0 ;  /* 0x8000000017177221 */ /* 0x010fc80000000000 */
[----:B------:R-:W-:-:S04]  /*0eb0*/  FFMA.SAT R8, R23, R8, 0.5 ;  /* 0x3f00000017087423 */ /* 0x000fc80000002008 */
[----:B------:R-:W-:-:S04]  /*0ec0*/  FFMA.RM R8, R8, R9, 12582913 ;  /* 0x4b40000108087423 */ /* 0x000fc80000004009 */
[C---:B------:R-:W-:Y:S01]  /*0ed0*/  FADD R12, R8.reuse, -12583039 ;  /* 0xcb40007f080c7421 */ /* 0x040fe20000000000 */
[----:B------:R-:W-:-:S03]  /*0ee0*/  SHF.L.U32 R8, R8, 0x17, RZ ;  /* 0x0000001708087819 */ /* 0x000fc600000006ff */
[----:B------:R-:W-:-:S04]  /*0ef0*/  FFMA R12, R23, 1.4426950216293334961, -R12 ;  /* 0x3fb8aa3b170c7823 */ /* 0x000fc8000000080c */
[----:B------:R-:W-:-:S04]  /*0f00*/  FFMA R12, R23, 1.925963033500011079e-08, R12 ;  /* 0x32a57060170c7823 */ /* 0x000fc8000000000c */
[----:B------:R0:W1:Y:S02]  /*0f10*/  MUFU.EX2 R9, R12 ;  /* 0x0000000c00097308 */ /* 0x0000640000000800 */
[----:B0-----:R-:W-:Y:S01]  /*0f20*/  IADD3.X R12, PT, PT, RZ, R7, RZ, P0, !PT ;  /* 0x00000007ff0c7210 */ /* 0x001fe200007fe4ff */
[----:B-1----:R-:W-:-:S04]  /*0f30*/  FMUL R9, R8, R9 ;  /* 0x0000000908097220 */ /* 0x002fc80000400000 */
[----:B------:R-:W-:Y:S01]  /*0f40*/  FADD R3, R10, R9 ;  /* 0x000000090a037221 */ /* 0x000fe20000000000 */
[----:B------:R2:W-:Y:S01]  /*0f50*/  STG.E desc[UR8][R6.64+0xc], R9 ;  /* 0x00000c0906007986 */ /* 0x0005e2000c101908 */
[----:B------:R-:W-:Y:S05]  /*0f60*/  BRA.U UP1, `(.L_x_20) ;  /* 0xfffffff901547547 */ /* 0x000fea000b83ffff */
.L_x_19:
[----:B------:R-:W-:Y:S05]  /*0f70*/  BRA.U !UP0, `(.L_x_18) ;  /* 0x0000000908207547 */ /* 0x000fea000b800000 */
[----:B------:R-:W0:Y:S01]  /*0f80*/  LDCU UR5, c[0x0][0x394] ;  /* 0x00007280ff0577ac */ /* 0x000e220008000800 */
[----:B------:R-:W-:Y:S02]  /*0f90*/  UISETP.GE.U32.AND UP0, UPT, UR6, 0x4, UPT ;  /* 0x000000040600788c */ /* 0x000fe4000bf06070 */
[----:B0-----:R-:W-:-:S04]  /*0fa0*/  ULOP3.LUT UR7, UR5, 0x3, URZ, 0xc0, !UPT ;  /* 0x0000000305077892 */ /* 0x001fc8000f8ec0ff */
[----:B------:R-:W-:-:S03]  /*0fb0*/  UISETP.NE.AND UP1, UPT, UR7, URZ, UPT ;  /* 0x000000ff0700728c */ /* 0x000fc6000bf25270 */
[----:B------:R-:W-:Y:S08]  /*0fc0*/  BRA.U !UP0, `(.L_x_21) ;  /* 0x0000000508047547 */ /* 0x000ff0000b800000 */
[----:B--2---:R-:W0:Y:S01]  /*0fd0*/  LDC.64 R6, c[0x0][0x380] ;  /* 0x0000e000ff067b82 */ /* 0x004e220000000a00 */
[----:B------:R-:W-:Y:S01]  /*0fe0*/  IADD3 R13, PT, PT, R2, UR4, RZ ;  /* 0x00000004020d7c10 */ /* 0x000fe2000fffe0ff */
[----:B------:R-:W-:Y:S01]  /*0ff0*/  HFMA2 R8, -RZ, RZ, 0.96630859375, -0.0022525787353515625 ;  /* 0x3bbb989dff087431 */ /* 0x000fe200000001ff */
[----:B------:R-:W-:Y:S01]  /*1000*/  MOV R9, 0x437c0000 ;  /* 0x437c000000097802 */ /* 0x000fe20000000f00 */
[----:B------:R-:W1:Y:S02]  /*1010*/  LDCU.128 UR12, c[0x0][0x380] ;  /* 0x00007000ff0c77ac */ /* 0x000e640008000c00 */
[----:B0-----:R-:W-:-:S06]  /*1020*/  IMAD.WIDE.U32 R6, R13, 0x4, R6 ;  /* 0x000000040d067825 */ /* 0x001fcc00078e0006 */
[----:B------:R-:W2:Y:S01]  /*1030*/  LDG.E R7, desc[UR8][R6.64] ;  /* 0x0000000806077981 */ /* 0x000ea2000c1e1900 */
[----:B------:R-:W-:-:S04]  /*1040*/  IADD3 R16, P0, PT, R2, UR4, RZ ;  /* 0x0000000402107c10 */ /* 0x000fc8000ff1e0ff */
[C---:B------:R-:W-:Y:S01]  /*1050*/  SHF.L.U32 R15, R16.reuse, 0x2, RZ ;  /* 0x00000002100f7819 */ /* 0x040fe200000006ff */
[----:B--2--5:R-:W-:Y:S01]  /*1060*/  FADD R11, R7, -R0 ;  /* 0x80000000070b7221 */ /* 0x024fe20000000000 */
[----:B------:R-:W-:Y:S02]  /*1070*/  IADD3.X R7, PT, PT, RZ, RZ, RZ, P0, !PT ;  /* 0x000000ffff077210 */ /* 0x000fe400007fe4ff */
[----:B-1----:R-:W-:Y:S01]  /*1080*/  IADD3 R6, P0, PT, R15, UR12, RZ ;  /* 0x0000000c0f067c10 */ /* 0x002fe2000ff1e0ff */
[----:B------:R-:W-:Y:S01]  /*1090*/  FFMA.SAT R4, R11, R8, 0.5 ;  /* 0x3f0000000b047423 */ /* 0x000fe20000002008 */
[----:B------:R-:W-:-:S03]  /*10a0*/  SHF.L.U64.HI R16, R16, 0x2, R7 ;  /* 0x0000000210107819 */ /* 0x000fc60000010207 */
[----:B------:R-:W-:Y:S01]  /*10b0*/  FFMA.RM R10, R4, R9, 12582913 ;  /* 0x4b400001040a7423 */ /* 0x000fe20000004009 */
[----:B------:R-:W-:Y:S01]  /*10c0*/  IADD3.X R7, PT, PT, R16, UR13, RZ, P0, !PT ;  /* 0x0000000d10077c10 */ /* 0x000fe200087fe4ff */
[----:B------:R-:W0:Y:S02]  /*10d0*/  LDC.64 R4, c[0x0][0x388] ;  /* 0x0000e200ff047b82 */ /* 0x000e240000000a00 */
[C---:B------:R-:W-:Y:S01]  /*10e0*/  FADD R12, R10.reuse, -12583039 ;  /* 0xcb40007f0a0c7421 */ /* 0x040fe20000000000 */
[----:B------:R-:W-:-:S03]  /*10f0*/  SHF.L.U32 R10, R10, 0x17, RZ ;  /* 0x000000170a0a7819 */ /* 0x000fc600000006ff */
[----:B------:R-:W-:-:S04]  /*1100*/  FFMA R12, R11, 1.4426950216293334961, -R12 ;  /* 0x3fb8aa3b0b0c7823 */ /* 0x000fc8000000080c */
[----:B------:R-:W-:-:S06]  /*1110*/  FFMA R11, R11, 1.925963033500011079e-08, R12 ;  /* 0x32a570600b0b7823 */ /* 0x000fcc000000000c */
[----:B------:R-:W1:Y:S01]  /*1120*/  MUFU.EX2 R11, R11 ;  /* 0x0000000b000b7308 */ /* 0x000e620000000800 */
[----:B0-----:R-:W-:-:S04]  /*1130*/  IMAD.WIDE.U32 R12, R13, 0x4, R4 ;  /* 0x000000040d0c7825 */ /* 0x001fc800078e0004 */
[----:B-1----:R-:W-:-:S05]  /*1140*/  FMUL R10, R10, R11 ;  /* 0x0000000b0a0a7220 */ /* 0x002fca0000400000 */
[----:B------:R0:W-:Y:S04]  /*1150*/  STG.E desc[UR8][R12.64], R10 ;  /* 0x0000000a0c007986 */ /* 0x0001e8000c101908 */
[----:B------:R-:W2:Y:S02]  /*1160*/  LDG.E R5, desc[UR8][R6.64+0x4] ;  /* 0x0000040806057981 */ /* 0x000ea4000c1e1900 */
[----:B--2---:R-:W-:-:S04]  /*1170*/  FADD R5, R5, -R0 ;  /* 0x8000000005057221 */ /* 0x004fc80000000000 */
[----:B------:R-:W-:-:S04]  /*1180*/  FFMA.SAT R4, R5, R8, 0.5 ;  /* 0x3f00000005047423 */ /* 0x000fc80000002008 */
[----:B------:R-:W-:-:S04]  /*1190*/  FFMA.RM R11, R4, R9, 12582913 ;  /* 0x4b400001040b7423 */ /* 0x000fc80000004009 */
[C---:B------:R-:W-:Y:S01]  /*11a0*/  FADD R4, R11.reuse, -12583039 ;  /* 0xcb40007f0b047421 */ /* 0x040fe20000000000 */
[----:B------:R-:W-:-:S03]  /*11b0*/  SHF.L.U32 R11, R11, 0x17, RZ ;  /* 0x000000170b0b7819 */ /* 0x000fc600000006ff */
[----:B------:R-:W-:-:S04]  /*11c0*/  FFMA R4, R5, 1.4426950216293334961, -R4 ;  /* 0x3fb8aa3b05047823 */ /* 0x000fc80000000804 */
[----:B------:R-:W-:Y:S01]  /*11d0*/  FFMA R14, R5, 1.925963033500011079e-08, R4 ;  /* 0x32a57060050e7823 */ /* 0x000fe20000000004 */
[----:B------:R-:W-:-:S04]  /*11e0*/  IADD3 R4, P0, PT, R15, UR14, RZ ;  /* 0x0000000e0f047c10 */ /* 0x000fc8000ff1e0ff */
[----:B------:R-:W-:Y:S01]  /*11f0*/  IADD3.X R5, PT, PT, R16, UR15, RZ, P0, !PT ;  /* 0x0000000f10057c10 */ /* 0x000fe200087fe4ff */
[----:B------:R-:W1:Y:S02]  /*1200*/  MUFU.EX2 R14, R14 ;  /* 0x0000000e000e7308 */ /* 0x000e640000000800 */
[----:B-1----:R-:W-:-:S05]  /*1210*/  FMUL R11, R11, R14 ;  /* 0x0000000e0b0b7220 */ /* 0x002fca0000400000 */
[----:B------:R1:W-:Y:S04]  /*1220*/  STG.E desc[UR8][R4.64+0x4], R11 ;  /* 0x0000040b04007986 */ /* 0x0003e8000c101908 */
[----:B0-----:R-:W2:Y:S02]  /*1230*/  LDG.E R13, desc[UR8][R6.64+0x8] ;  /* 0x00000808060d7981 */ /* 0x001ea4000c1e1900 */
[----:B--2---:R-:W-:-:S04]  /*1240*/  FADD R13, R13, -R0 ;  /* 0x800000000d0d7221 */ /* 0x004fc80000000000 */
[----:B------:R-:W-:-:S04]  /*1250*/  FFMA.SAT R12, R13, R8, 0.5 ;  /* 0x3f0000000d0c7423 */ /* 0x000fc80000002008 */
[----:B------:R-:W-:-:S04]  /*1260*/  FFMA.RM R12, R12, R9, 12582913 ;  /* 0x4b4000010c0c7423 */ /* 0x000fc80000004009 */
[C---:B------:R-:W-:Y:S01]  /*1270*/  FADD R16, R12.reuse, -12583039 ;  /* 0xcb40007f0c107421 */ /* 0x040fe20000000000 */
[----:B------:R-:W-:-:S03]  /*1280*/  SHF.L.U32 R12, R12, 0x17, RZ ;  /* 0x000000170c0c7819 */ /* 0x000fc600000006ff */
[----:B------:R-:W-:-:S04]  /*1290*/  FFMA R16, R13, 1.4426950216293334961, -R16 ;  /* 0x3fb8aa3b0d107823 */ /* 0x000fc80000000810 */
[----:B------:R-:W-:-:S04]  /*12a0*/  FFMA R16, R13, 1.925963033500011079e-08, R16 ;  /* 0x32a570600d107823 */ /* 0x000fc80000000010 */
[----:B------:R-:W0:Y:S02]  /*12b0*/  MUFU.EX2 R13, R16 ;  /* 0x00000010000d7308 */ /* 0x000e240000000800 */
[----:B0-----:R-:W-:-:S05]  /*12c0*/  FMUL R13, R12, R13 ;  /* 0x0000000d0c0d7220 */ /* 0x001fca0000400000 */
[----:B------:R1:W-:Y:S04]  /*12d0*/  STG.E desc[UR8][R4.64+0x8], R13 ;  /* 0x0000080d04007986 */ /* 0x0003e8000c101908 */
[----:B------:R-:W2:Y:S01]  /*12e0*/  LDG.E R7, desc[UR8][R6.64+0xc] ;  /* 0x00000c0806077981 */ /* 0x000ea2000c1e1900 */
[----:B------:R-:W-:Y:S01]  /*12f0*/  FADD R10, R3, R10 ;  /* 0x0000000a030a7221 */ /* 0x000fe20000000000 */
[----:B------:R-:W-:-:S03]  /*1300*/  UIADD3 UR4, UPT, UPT, UR4, 0x4, URZ ;  /* 0x0000000404047890 */ /* 0x000fc6000fffe0ff */
[----:B------:R-:W-:-:S04]  /*1310*/  FADD R10, R10, R11 ;  /* 0x0000000b0a0a7221 */ /* 0x000fc80000000000 */
[----:B------:R-:W-:Y:S01]  /*1320*/  FADD R10, R10, R13 ;  /* 0x0000000d0a0a7221 */ /* 0x000fe20000000000 */
        /* <DEDUP_REMOVED lines=8> */
[----:B0-----:R-:W-:-:S04]  /*13b0*/  FMUL R9, R8, R9 ;  /* 0x0000000908097220 */ /* 0x001fc80000400000 */
[----:B------:R-:W-:Y:S01]  /*13c0*/  FADD R3, R10, R9 ;  /* 0x000000090a037221 */ /* 0x000fe20000000000 */
[----:B------:R1:W-:Y:S06]  /*13d0*/  STG.E desc[UR8][R4.64+0xc], R9 ;  /* 0x00000c0904007986 */ /* 0x0003ec000c101908 */
.L_x_21:
[----:B------:R-:W-:Y:S05]  /*13e0*/  BRA.U !UP1, `(.L_x_18) ;  /* 0x0000000509047547 */ /* 0x000fea000b800000 */
[----:B------:R-:W-:Y:S02]  /*13f0*/  UISETP.NE.AND UP0, UPT, UR7, 0x1, UPT ;  /* 0x000000010700788c */ /* 0x000fe4000bf05270 */
[----:B------:R-:W-:-:S04]  /*1400*/  ULOP3.LUT UR5, UR5, 0x1, URZ, 0xc0, !UPT ;  /* 0x0000000105057892 */ /* 0x000fc8000f8ec0ff */
[----:B------:R-:W-:-:S03]  /*1410*/  UISETP.NE.U32.AND UP1, UPT, UR5, 0x1, UPT ;  /* 0x000000010500788c */ /* 0x000fc6000bf25070 */
[----:B------:R-:W-:Y:S08]  /*1420*/  BRA.U !UP0, `(.L_x_22) ;  /* 0x0000000108a47547 */ /* 0x000ff0000b800000 */
[----:B-1----:R-:W0:Y:S01]  /*1430*/  LDC.64 R4, c[0x0][0x380] ;  /* 0x0000e000ff047b82 */ /* 0x002e220000000a00 */
[----:B--2---:R-:W-:Y:S01]  /*1440*/  IADD3 R13, PT, PT, R2, UR4, RZ ;  /* 0x00000004020d7c10 */ /* 0x004fe2000fffe0ff */
[----:B------:R-:W-:Y:S01]  /*1450*/  HFMA2 R15, -RZ, RZ, 0.96630859375, -0.0022525787353515625 ;  /* 0x3bbb989dff0f7431 */ /* 0x000fe200000001ff */
[----:B------:R-:W-:Y:S01]  /*1460*/  MOV R12, 0x437c0000 ;  /* 0x437c0000000c7802 */ /* 0x000fe20000000f00 */
[----:B------:R-:W1:Y:S02]  /*1470*/  LDCU.128 UR12, c[0x0][0x380] ;  /* 0x00007000ff0c77ac */ /* 0x000e640008000c00 */
[----:B0-----:R-:W-:-:S06]  /*1480*/  IMAD.WIDE.U32 R6, R13, 0x4, R4 ;  /* 0x000000040d067825 */ /* 0x001fcc00078e0004 */
[----:B------:R0:W2:Y:S02]  /*1490*/  LDG.E R7, desc[UR8][R6.64] ;  /* 0x0000000806077981 */ /* 0x0000a4000c1e1900 */
[----:B0-----:R-:W-:-:S04]  /*14a0*/  IADD3 R6, P0, PT, R2, UR4, RZ ;  /* 0x0000000402067c10 */ /* 0x001fc8000ff1e0ff */
[----:B------:R-:W-:Y:S01]  /*14b0*/  SHF.L.U32 R16, R6, 0x2, RZ ;  /* 0x0000000206107819 */ /* 0x000fe200000006ff */
[----:B--2--5:R-:W-:Y:S01]  /*14c0*/  FADD R8, R7, -R0 ;  /* 0x8000000007087221 */ /* 0x024fe20000000000 */
[----:B------:R-:W-:-:S03]  /*14d0*/  IADD3.X R7, PT, PT, RZ, RZ, RZ, P0, !PT ;  /* 0x000000ffff077210 */ /* 0x000fc600007fe4ff */
[----:B------:R-:W-:Y:S01]  /*14e0*/  FFMA.SAT R4, R8, R15, 0.5 ;  /* 0x3f00000008047423 */ /* 0x000fe2000000200f */
[----:B------:R-:W-:Y:S02]  /*14f0*/  SHF.L.U64.HI R14, R6, 0x2, R7 ;  /* 0x00000002060e7819 */ /* 0x000fe40000010207 */
[----:B-1----:R-:W-:Y:S01]  /*1500*/  IADD3 R6, P0, PT, R16, UR12, RZ ;  /* 0x0000000c10067c10 */ /* 0x002fe2000ff1e0ff */
[----:B------:R-:W-:Y:S02]  /*1510*/  FFMA.RM R9, R4, R12, 12582913 ;  /* 0x4b40000104097423 */ /* 0x000fe4000000400c */
[----:B------:R-:W0:Y:S01]  /*1520*/  LDC.64 R4, c[0x0][0x388] ;  /* 0x0000e200ff047b82 */ /* 0x000e220000000a00 */
[----:B------:R-:W-:Y:S01]  /*1530*/  IADD3.X R7, PT, PT, R14, UR13, RZ, P0, !PT ;  /* 0x0000000d0e077c10 */ /* 0x000fe200087fe4ff */
[C---:B------:R-:W-:Y:S01]  /*1540*/  FADD R11, R9.reuse, -12583039 ;  /* 0xcb40007f090b7421 */ /* 0x040fe20000000000 */
[----:B------:R-:W-:-:S03]  /*1550*/  SHF.L.U32 R9, R9, 0x17, RZ ;  /* 0x0000001709097819 */ /* 0x000fc600000006ff */
[----:B------:R-:W-:-:S04]  /*1560*/  FFMA R11, R8, 1.4426950216293334961, -R11 ;  /* 0x3fb8aa3b080b7823 */ /* 0x000fc8000000080b */
[----:B------:R-:W-:-:S04]  /*1570*/  FFMA R11, R8, 1.925963033500011079e-08, R11 ;  /* 0x32a57060080b7823 */ /* 0x000fc8000000000b */
[----:B------:R-:W1:Y:S01]  /*1580*/  MUFU.EX2 R8, R11 ;  /* 0x0000000b00087308 */ /* 0x000e620000000800 */
[----:B0-----:R-:W-:-:S04]  /*1590*/  IMAD.WIDE.U32 R4, R13, 0x4, R4 ;  /* 0x000000040d047825 */ /* 0x001fc800078e0004 */
[----:B-1----:R-:W-:-:S05]  /*15a0*/  FMUL R10, R9, R8 ;  /* 0x00000008090a7220 */ /* 0x002fca0000400000 */
[----:B------:R0:W-:Y:S04]  /*15b0*/  STG.E desc[UR8][R4.64], R10 ;  /* 0x0000000a04007986 */ /* 0x0001e8000c101908 */
[----:B------:R-:W2:Y:S01]  /*15c0*/  LDG.E R7, desc[UR8][R6.64+0x4] ;  /* 0x0000040806077981 */ /* 0x000ea2000c1e1900 */
[----:B------:R-:W-:Y:S01]  /*15d0*/  FADD R3, R3, R10 ;  /* 0x0000000a03037221 */ /* 0x000fe20000000000 */
[----:B------:R-:W-:Y:S01]  /*15e0*/  UIADD3 UR4, UPT, UPT, UR4, 0x2, URZ ;  /* 0x0000000204047890 */ /* 0x000fe2000fffe0ff */
        /* <DEDUP_REMOVED lines=10> */
[----:B-1----:R-:W-:-:S04]  /*1690*/  FMUL R12, R12, R11 ;  /* 0x0000000b0c0c7220 */ /* 0x002fc80000400000 */
[----:B------:R-:W-:Y:S01]  /*16a0*/  FADD R3, R3, R12 ;  /* 0x0000000c03037221 */ /* 0x000fe20000000000 */
[----:B------:R0:W-:Y:S06]  /*16b0*/  STG.E desc[UR8][R8.64+0x4], R12 ;  /* 0x0000040c08007986 */ /* 0x0001ec000c101908 */
.L_x_22:
[----:B------:R-:W-:Y:S05]  /*16c0*/  BRA.U UP1, `(.L_x_18) ;  /* 0x00000001014c7547 */ /* 0x000fea000b800000 */
[----:B01----:R-:W0:Y:S01]  /*16d0*/  LDC.64 R4, c[0x0][0x380] ;  /* 0x0000e000ff047b82 */ /* 0x003e220000000a00 */
[----:B--2---:R-:W-:-:S05]  /*16e0*/  IADD3 R9, PT, PT, R2, UR4, RZ ;  /* 0x0000000402097c10 */ /* 0x004fca000fffe0ff */
[----:B0-----:R-:W-:-:S06]  /*16f0*/  IMAD.WIDE.U32 R4, R9, 0x4, R4 ;  /* 0x0000000409047825 */ /* 0x001fcc00078e0004 */
[----:B------:R-:W2:Y:S01]  /*1700*/  LDG.E R5, desc[UR8][R4.64] ;  /* 0x0000000804057981 */ /* 0x000ea2000c1e1900 */
[----:B------:R-:W-:Y:S01]  /*1710*/  HFMA2 R7, -RZ, RZ, 0.96630859375, -0.0022525787353515625 ;  /* 0x3bbb989dff077431 */ /* 0x000fe200000001ff */
[----:B------:R-:W-:Y:S01]  /*1720*/  MOV R11, 0x437c0000 ;  /* 0x437c0000000b7802 */ /* 0x000fe20000000f00 */
[----:B--2--5:R-:W-:-:S04]  /*1730*/  FADD R0, R5, -R0 ;  /* 0x8000000005007221 */ /* 0x024fc80000000000 */
[----:B------:R-:W-:-:S04]  /*1740*/  FFMA.SAT R6, R0, R7, 0.5 ;  /* 0x3f00000000067423 */ /* 0x000fc80000002007 */
[----:B------:R-:W-:Y:S02]  /*1750*/  FFMA.RM R8, R6, R11, 12582913 ;  /* 0x4b40000106087423 */ /* 0x000fe4000000400b */
[----:B------:R-:W0:Y:S02]  /*1760*/  LDC.64 R6, c[0x0][0x388] ;  /* 0x0000e200ff067b82 */ /* 0x000e240000000a00 */
[C---:B------:R-:W-:Y:S01]  /*1770*/  FADD R11, R8.reuse, -12583039 ;  /* 0xcb40007f080b7421 */ /* 0x040fe20000000000 */
[----:B------:R-:W-:-:S03]  /*1780*/  SHF.L.U32 R8, R8, 0x17, RZ ;  /* 0x0000001708087819 */ /* 0x000fc600000006ff */
[----:B------:R-:W-:-:S04]  /*1790*/  FFMA R11, R0, 1.4426950216293334961, -R11 ;  /* 0x3fb8aa3b000b7823 */ /* 0x000fc8000000080b */
[----:B------:R-:W-:-:S06]  /*17a0*/  FFMA R11, R0, 1.925963033500011079e-08, R11 ;  /* 0x32a57060000b7823 */ /* 0x000fcc000000000b */
[----:B------:R-:W1:Y:S01]  /*17b0*/  MUFU.EX2 R11, R11 ;  /* 0x0000000b000b7308 */ /* 0x000e620000000800 */
[----:B0-----:R-:W-:-:S04]  /*17c0*/  IMAD.WIDE.U32 R4, R9, 0x4, R6 ;  /* 0x0000000409047825 */ /* 0x001fc800078e0006 */
[----:B-1----:R-:W-:-:S04]  /*17d0*/  FMUL R8, R8, R11 ;  /* 0x0000000b08087220 */ /* 0x002fc80000400000 */
[----:B------:R-:W-:Y:S01]  /*17e0*/  FADD R3, R3, R8 ;  /* 0x0000000803037221 */ /* 0x000fe20000000000 */
[----:B------:R3:W-:Y:S06]  /*17f0*/  STG.E desc[UR8][R4.64], R8 ;  /* 0x0000000804007986 */ /* 0x0007ec000c101908 */
.L_x_18:
[----:B--2---:R-:W2:Y:S02]  /*1800*/  LDC R6, c[0x0][0x394] ;  /* 0x0000e500ff067b82 */ /* 0x004ea40000000800 */
[----:B--2---:R-:W-:-:S13]  /*1810*/  ISETP.GE.AND P0, PT, R6, 0x1, PT ;  /* 0x000000010600780c */ /* 0x004fda0003f06270 */
[----:B------:R-:W-:Y:S05]  /*1820*/  @!P0 EXIT ;  /* 0x000000000000894d */ /* 0x000fea0003800000 */
[C---:B------:R-:W-:Y:S01]  /*1830*/  ISETP.GE.U32.AND P0, PT, R6.reuse, 0x10, PT ;  /* 0x000000100600780c */ /* 0x040fe20003f06070 */
[----:B------:R-:W-:Y:S01]  /*1840*/  HFMA2 R7, -RZ, RZ, 0, 0 ;  /* 0x00000000ff077431 */ /* 0x000fe200000001ff */
[----:B0--3--:R-:W-:-:S11]  /*1850*/  LOP3.LUT R8, R6, 0xf, RZ, 0xc0, !PT ;  /* 0x0000000f06087812 */ /* 0x009fd600078ec0ff */
[----:B------:R-:W-:Y:S05]  /*1860*/  @!P0 BRA `(.L_x_23) ;  /* 0x0000000c00908947 */ /* 0x000fea0003800000 */
[----:B-1----:R-:W0:Y:S01]  /*1870*/  LDC.64 R4, c[0x0][0x388] ;  /* 0x0000e200ff047b82 */ /* 0x002e220000000a00 */
[----:B------:R-:W-:-:S04]  /*1880*/  LOP3.LUT R7, R6, 0x7ffffff0, RZ, 0xc0, !PT ;  /* 0x7ffffff006077812 */ /* 0x000fc800078ec0ff */
[----:B------:R-:W-:Y:S01]  /*1890*/  IADD3 R6, PT, PT, -R7, RZ, RZ ;  /* 0x000000ff07067210 */ /* 0x000fe20007ffe1ff */
[----:B0-----:R-:W-:-:S03]  /*18a0*/  IMAD.WIDE.U32 R4, R2, 0x4, R4 ;  /* 0x0000000402047825 */ /* 0x001fc600078e0004 */
[----:B-----5:R-:W-:-:S04]  /*18b0*/  IADD3 R0, P0, PT, R4, 0x20, RZ ;  /* 0x0000002004007810 */ /* 0x020fc80007f1e0ff */
[----:B------:R-:W-:-:S09]  /*18c0*/  IADD3.X R9, PT, PT, RZ, R5, RZ, P0, !PT ;  /* 0x00000005ff097210 */ /* 0x000fd200007fe4ff */
.L_x_40:
[----:B0-----:R-:W-:Y:S02]  /*18d0*/  MOV R4, R0 ;  /* 0x0000000000047202 */ /* 0x001fe40000000f00 */
[----:B------:R-:W-:-:S05]  /*18e0*/  MOV R5, R9 ;  /* 0x0000000900057202 */ /* 0x000fca0000000f00 */
[----:B------:R-:W2:Y:S01]  /*18f0*/  LDG.E R0, desc[UR8][R4.64+-0x20] ;  /* 0xffffe00804007981 */ /* 0x000ea2000c1e1900 */
[----:B------:R-:W0:Y:S01]  /*1900*/  MUFU.RCP R10, R3 ;  /* 0x00000003000a7308 */ /* 0x000e220000001000 */
[----:B------:R-:W-:-:S04]  /*1910*/  IADD3 R6, PT, PT, R6, 0x10, RZ ;  /* 0x0000001006067810 */ /* 0x000fc80007ffe0ff */
[----:B------:R-:W-:Y:S01]  /*1920*/  ISETP.NE.AND P2, PT, R6, RZ, PT ;  /* 0x000000ff0600720c */ /* 0x000fe20003f45270 */
[----:B0-----:R-:W-:-:S04]  /*1930*/  FFMA R9, R10, -R3, 1 ;  /* 0x3f8000000a097423 */ /* 0x001fc80000000803 */
[----:B------:R-:W-:Y:S01]  /*1940*/  FFMA R9, R10, R9, R10 ;  /* 0x000000090a097223 */ /* 0x000fe2000000000a */
[----:B--2---:R-:W0:Y:S03]  /*1950*/  FCHK P0, R0, R3 ;  /* 0x0000000300007302 */ /* 0x004e260000000000 */
[----:B------:R-:W-:-:S04]  /*1960*/  FFMA R10, R0, R9, RZ ;  /* 0x00000009000a7223 */ /* 0x000fc800000000ff */
[----:B------:R-:W-:-:S04]  /*1970*/  FFMA R11, R10, -R3, R0 ;  /* 0x800000030a0b7223 */ /* 0x000fc80000000000 */
[----:B------:R-:W-:Y:S01]  /*1980*/  FFMA R9, R9, R11, R10 ;  /* 0x0000000b09097223 */ /* 0x000fe2000000000a */
[----:B0-----:R-:W-:Y:S06]  /*1990*/  @!P0 BRA `(.L_x_24) ;  /* 0x00000000000c8947 */ /* 0x001fec0003800000 */
[----:B------:R-:W-:-:S07]  /*19a0*/  MOV R12, 0x19c0 ;  /* 0x000019c0000c7802 */ /* 0x000fce0000000f00 */
[----:B------:R-:W-:Y:S05]  /*19b0*/  CALL.REL.NOINC `($__internal_0_$__cuda_sm3x_div_rn_noftz_f32_slowpath) ;  /* 0x0000001800a47944 */ /* 0x000fea0003c00000 */
[----:B------:R-:W-:-:S07]  /*19c0*/  MOV R9, R11 ;  /* 0x0000000b00097202 */ /* 0x000fce0000000f00 */
.L_x_24:
[----:B------:R-:W2:Y:S01]  /*19d0*/  LDG.E R13, desc[UR8][R4.64+-0x1c] ;  /* 0xffffe408040d7981 */ /* 0x000ea2000c1e1900 */
[----:B------:R-:W0:Y:S03]  /*19e0*/  MUFU.RCP R0, R3 ;  /* 0x0000000300007308 */ /* 0x000e260000001000 */
[----:B------:R1:W-:Y:S01]  /*19f0*/  STG.E desc[UR8][R4.64+-0x20], R9 ;  /* 0xffffe00904007986 */ /* 0x0003e2000c101908 */
[----:B0-----:R-:W-:-:S04]  /*1a00*/  FFMA R11, R0, -R3, 1 ;  /* 0x3f800000000b7423 */ /* 0x001fc80000000803 */
[----:B------:R-:W-:Y:S01]  /*1a10*/  FFMA R0, R0, R11, R0 ;  /* 0x0000000b00007223 */ /* 0x000fe20000000000 */
[----:B--2---:R-:W0:Y:S03]  /*1a20*/  FCHK P0, R13, R3 ;  /* 0x000000030d007302 */ /* 0x004e260000000000 */
[----:B------:R-:W-:-:S04]  /*1a30*/  FFMA R10, R0, R13, RZ ;  /* 0x0000000d000a7223 */ /* 0x000fc800000000ff */
[----:B------:R-:W-:-:S04]  /*1a40*/  FFMA R11, R10, -R3, R13 ;  /* 0x800000030a0b7223 */ /* 0x000fc8000000000d */
[----:B------:R-:W-:Y:S01]  /*1a50*/  FFMA R11, R0, R11, R10 ;  /* 0x0000000b000b7223 */ /* 0x000fe2000000000a */
[----:B01----:R-:W-:Y:S06]  /*1a60*/  @!P0 BRA `(.L_x_25) ;  /* 0x00000000000c8947 */ /* 0x003fec0003800000 */
[----:B------:R-:W-:Y:S02]  /*1a70*/  MOV R0, R13 ;  /* 0x0000000d00007202 */ /* 0x000fe40000000f00 */
[----:B------:R-:W-:-:S07]  /*1a80*/  MOV R12, 0x1aa0 ;  /* 0x00001aa0000c7802 */ /* 0x000fce0000000f00 */
[----:B------:R-:W-:Y:S05]  /*1a90*/  CALL.REL.NOINC `($__internal_0_$__cuda_sm3x_div_rn_noftz_f32_slowpath) ;  /* 0x00000018006c7944 */ /* 0x000fea0003c00000 */
.L_x_25:
        /* <DEDUP_REMOVED lines=13> */
[----:B------:R-:W-:-:S07]  /*1b70*/  MOV R9, R11 ;  /* 0x0000000b00097202 */ /* 0x000fce0000000f00 */
.L_x_26:
        /* <DEDUP_REMOVED lines=13> */
.L_x_27:
        /* <DEDUP_REMOVED lines=14> */
.L_x_28:
        /* <DEDUP_REMOVED lines=13> */
.L_x_29:
        /* <DEDUP_REMOVED lines=14> */
.L_x_30:
        /* <DEDUP_REMOVED lines=13> */
.L_x_31:
        /* <DEDUP_REMOVED lines=14> */
.L_x_32:
        /* <DEDUP_REMOVED lines=13> */
.L_x_33:
        /* <DEDUP_REMOVED lines=14> */
.L_x_34:
        /* <DEDUP_REMOVED lines=13> */
.L_x_35:
        /* <DEDUP_REMOVED lines=14> */
.L_x_36:
        /* <DEDUP_REMOVED lines=13> */
.L_x_37:
        /* <DEDUP_REMOVED lines=14> */
.L_x_38:
        /* <DEDUP_REMOVED lines=13> */
.L_x_39:
[----:B------:R0:W-:Y:S01]  /*2670*/  STG.E desc[UR8][R4.64+0x1c], R11 ;  /* 0x00001c0b04007986 */ /* 0x0001e2000c101908 */
[----:B------:R-:W-:-:S04]  /*2680*/  IADD3 R0, P0, PT, R4, 0x40, RZ ;  /* 0x0000004004007810 */ /* 0x000fc80007f1e0ff */
[----:B------:R-:W-:Y:S01]  /*2690*/  IADD3.X R9, PT, PT, RZ, R5, RZ, P0, !PT ;  /* 0x00000005ff097210 */ /* 0x000fe200007fe4ff */
[----:B------:R-:W-:Y:S08]  /*26a0*/  @P2 BRA `(.L_x_40) ;  /* 0xfffffff000882947 */ /* 0x000ff0000383ffff */
.L_x_23:
[----:B------:R-:W-:-:S13]  /*26b0*/  ISETP.NE.AND P0, PT, R8, RZ, PT ;  /* 0x000000ff0800720c */ /* 0x000fda0003f05270 */
[----:B------:R-:W-:Y:S05]  /*26c0*/  @!P0 EXIT ;  /* 0x000000000000894d */ /* 0x000fea0003800000 */
[----:B------:R-:W2:Y:S01]  /*26d0*/  LDCU UR4, c[0x0][0x394] ;  /* 0x00007280ff0477ac */ /* 0x000ea20008000800 */
[----:B------:R-:W-:Y:S01]  /*26e0*/  ISETP.GE.U32.AND P0, PT, R8, 0x8, PT ;  /* 0x000000080800780c */ /* 0x000fe20003f06070 */
[----:B--2---:R-:W-:-:S12]  /*26f0*/  ULOP3.LUT UR4, UR4, 0x7, URZ, 0xc0, !UPT ;  /* 0x0000000704047892 */ /* 0x004fd8000f8ec0ff */
[----:B------:R-:W-:Y:S05]  /*2700*/  @!P0 BRA `(.L_x_41) ;  /* 0x0000000400d48947 */ /* 0x000fea0003800000 */
[----:B-1----:R-:W1:Y:S01]  /*2710*/  LDC.64 R8, c[0x0][0x388] ;  /* 0x0000e200ff087b82 */ /* 0x002e620000000a00 */
[----:B0-----:R-:W-:-:S05]  /*2720*/  IADD3 R5, PT, PT, R2, R7, RZ ;  /* 0x0000000702057210 */ /* 0x001fca0007ffe0ff */
[----:B-1----:R-:W-:-:S05]  /*2730*/  IMAD.WIDE.U32 R8, R5, 0x4, R8 ;  /* 0x0000000405087825 */ /* 0x002fca00078e0008 */
[----:B------:R-:W2:Y:S01]  /*2740*/  LDG.E R13, desc[UR8][R8.64] ;  /* 0x00000008080d7981 */ /* 0x000ea2000c1e1900 */
[----:B-----5:R-:W0:Y:S02]  /*2750*/  MUFU.RCP R0, R3 ;  /* 0x0000000300007308 */ /* 0x020e240000001000 */
[----:B0-----:R-:W-:-:S04]  /*2760*/  FFMA R5, R0, -R3, 1 ;  /* 0x3f80000000057423 */ /* 0x001fc80000000803 */
[----:B------:R-:W-:Y:S02]  /*2770*/  FFMA R0, R0, R5, R0 ;  /* 0x0000000500007223 */ /* 0x000fe40000000000 */
[----:B--2---:R-:W0:Y:S02]  /*2780*/  FCHK P0, R13, R3 ;  /* 0x000000030d007302 */ /* 0x004e240000000000 */
[----:B------:R-:W-:-:S04]  /*2790*/  FFMA R4, R0, R13, RZ ;  /* 0x0000000d00047223 */ /* 0x000fc800000000ff */
[----:B------:R-:W-:-:S04]  /*27a0*/  FFMA R5, R4, -R3, R13 ;  /* 0x8000000304057223 */ /* 0x000fc8000000000d */
[----:B------:R-:W-:Y:S01]  /*27b0*/  FFMA R11, R0, R5, R4 ;  /* 0x00000005000b7223 */ /* 0x000fe20000000004 */
[----:B0-----:R-:W-:Y:S06]  /*27c0*/  @!P0 BRA `(.L_x_42) ;  /* 0x00000000000c8947 */ /* 0x001fec0003800000 */
[----:B------:R-:W-:Y:S02]  /*27d0*/  MOV R0, R13 ;  /* 0x0000000d00007202 */ /* 0x000fe40000000f00 */
[----:B------:R-:W-:-:S07]  /*27e0*/  MOV R12, 0x2800 ;  /* 0x00002800000c7802 */ /* 0x000fce0000000f00 */
[----:B------:R-:W-:Y:S05]  /*27f0*/  CALL.REL.NOINC `($__internal_0_$__cuda_sm3x_div_rn_noftz_f32_slowpath) ;  /* 0x0000000c00147944 */ /* 0x000fea0003c00000 */
.L_x_42:
[----:B------:R-:W0:Y:S01]  /*2800*/  LDC.64 R12, c[0x0][0x388] ;  /* 0x0000e200ff0c7b82 */ /* 0x000e220000000a00 */
[----:B------:R-:W-:Y:S01]  /*2810*/  IADD3 R0, P0, PT, R2, R7, RZ ;  /* 0x0000000702007210 */ /* 0x000fe20007f1e0ff */
[----:B------:R1:W-:Y:S03]  /*2820*/  STG.E desc[UR8][R8.64], R11 ;  /* 0x0000000b08007986 */ /* 0x0003e6000c101908 */
[----:B------:R-:W-:Y:S02]  /*2830*/  IADD3.X R5, PT, PT, RZ, RZ, RZ, P0, !PT ;  /* 0x000000ffff057210 */ /* 0x000fe400007fe4ff */
[----:B0-----:R-:W-:-:S04]  /*2840*/  LEA R4, P0, R0, R12, 0x2 ;  /* 0x0000000c00047211 */ /* 0x001fc800078010ff */
[----:B------:R-:W-:-:S05]  /*2850*/  LEA.HI.X R5, R0, R13, R5, 0x2, P0 ;  /* 0x0000000d00057211 */ /* 0x000fca00000f1405 */
[----:B------:R-:W2:Y:S01]  /*2860*/  LDG.E R15, desc[UR8][R4.64+0x4] ;  /* 0x00000408040f7981 */ /* 0x000ea2000c1e1900 */
[----:B------:R-:W0:Y:S02]  /*2870*/  MUFU.RCP R0, R3 ;  /* 0x0000000300007308 */ /* 0x000e240000001000 */
[----:B0-----:R-:W-:-:S04]  /*2880*/  FFMA R13, R0, -R3, 1 ;  /* 0x3f800000000d7423 */ /* 0x001fc80000000803 */
[----:B------:R-:W-:Y:S02]  /*2890*/  FFMA R0, R0, R13, R0 ;  /* 0x0000000d00007223 */ /* 0x000fe40000000000 */
[----:B--2---:R-:W0:Y:S02]  /*28a0*/  FCHK P0, R15, R3 ;  /* 0x000000030f007302 */ /* 0x004e240000000000 */
        /* <DEDUP_REMOVED lines=8> */
.L_x_43:
        /* <DEDUP_REMOVED lines=14> */
.L_x_44:
        /* <DEDUP_REMOVED lines=13> */
.L_x_45:
        /* <DEDUP_REMOVED lines=14> */
.L_x_46:
        /* <DEDUP_REMOVED lines=13> */
.L_x_47:
        /* <DEDUP_REMOVED lines=14> */
.L_x_48:
        /* <DEDUP_REMOVED lines=13> */
.L_x_49:
[----:B------:R2:W-:Y:S01]  /*2e40*/  STG.E desc[UR8][R4.64+0x1c], R11 ;  /* 0x00001c0b04007986 */ /* 0x0005e2000c101908 */
[----:B------:R-:W-:-:S07]  /*2e50*/  IADD3 R7, PT, PT, R7, 0x8, RZ ;  /* 0x0000000807077810 */ /* 0x000fce0007ffe0ff */
.L_x_41:
[----:B------:R-:W-:-:S13]  /*2e60*/  ISETP.NE.AND P0, PT, RZ, UR4, PT ;  /* 0x00000004ff007c0c */ /* 0x000fda000bf05270 */
[----:B------:R-:W-:Y:S05]  /*2e70*/  @!P0 EXIT ;  /* 0x000000000000894d */ /* 0x000fea0003800000 */
[----:B------:R-:W3:Y:S01]  /*2e80*/  LDCU UR5, c[0x0][0x394] ;  /* 0x00007280ff0577ac */ /* 0x000ee20008000800 */
[----:B------:R-:W-:Y:S02]  /*2e90*/  UISETP.GE.U32.AND UP0, UPT, UR4, 0x4, UPT ;  /* 0x000000040400788c */ /* 0x000fe4000bf06070 */
[----:B---3--:R-:W-:-:S07]  /*2ea0*/  ULOP3.LUT UR5, UR5, 0x3, URZ, 0xc0, !UPT ;  /* 0x0000000305057892 */ /* 0x008fce000f8ec0ff */
[----:B------:R-:W-:Y:S05]  /*2eb0*/  BRA.U !UP0, `(.L_x_50) ;  /* 0x0000000108fc7547 */ /* 0x000fea000b800000 */
[----:B-1----:R-:W1:Y:S01]  /*2ec0*/  LDC.64 R8, c[0x0][0x388] ;  /* 0x0000e200ff087b82 */ /* 0x002e620000000a00 */
[----:B0-2---:R-:W-:-:S05]  /*2ed0*/  IADD3 R5, PT, PT, R2, R7, RZ ;  /* 0x0000000702057210 */ /* 0x005fca0007ffe0ff */
        /* <DEDUP_REMOVED lines=13> */
.L_x_51:
        /* <DEDUP_REMOVED lines=19> */
.L_x_52:
        /* <DEDUP_REMOVED lines=14> */
.L_x_53:
        /* <DEDUP_REMOVED lines=13> */
.L_x_54:
[----:B------:R3:W-:Y:S01]  /*3290*/  STG.E desc[UR8][R4.64+0xc], R11 ;  /* 0x00000c0b04007986 */ /* 0x0007e2000c101908 */
[----:B------:R-:W-:-:S07]  /*32a0*/  IADD3 R7, PT, PT, R7, 0x4, RZ ;  /* 0x0000000407077810 */ /* 0x000fce0007ffe0ff */
.L_x_50:
[----:B------:R-:W-:-:S13]  /*32b0*/  ISETP.NE.AND P0, PT, RZ, UR5, PT ;  /* 0x00000005ff007c0c */ /* 0x000fda000bf05270 */
[----:B------:R-:W-:Y:S05]  /*32c0*/  @!P0 EXIT ;  /* 0x000000000000894d */ /* 0x000fea0003800000 */
[----:B0123--:R-:W0:Y:S01]  /*32d0*/  LDC.64 R4, c[0x0][0x388] ;  /* 0x0000e200ff047b82 */ /* 0x00fe220000000a00 */
[----:B------:R-:W-:Y:S01]  /*32e0*/  IADD3 R7, PT, PT, R2, R7, RZ ;  /* 0x0000000702077210 */ /* 0x000fe20007ffe0ff */
[----:B------:R-:W-:-:S04]  /*32f0*/  UIADD3 UR4, UPT, UPT, -UR5, URZ, URZ ;  /* 0x000000ff05047290 */ /* 0x000fc8000fffe1ff */
[----:B0-----:R-:W-:-:S08]  /*3300*/  IMAD.WIDE.U32 R4, R7, 0x4, R4 ;  /* 0x0000000407047825 */ /* 0x001fd000078e0004 */
.L_x_56:
[----:B------:R-:W2:Y:S01]  /*3310*/  LDG.E R9, desc[UR8][R4.64] ;  /* 0x0000000804097981 */ /* 0x000ea2000c1e1900 */
[----:B-----5:R-:W0:Y:S01]  /*3320*/  MUFU.RCP R0, R3 ;  /* 0x0000000300007308 */ /* 0x020e220000001000 */
[----:B------:R-:W-:-:S04]  /*3330*/  UIADD3 UR4, UPT, UPT, UR4, 0x1, URZ ;  /* 0x0000000104047890 */ /* 0x000fc8000fffe0ff */
[----:B------:R-:W-:Y:S01]  /*3340*/  UISETP.NE.AND UP0, UPT, UR4, URZ, UPT ;  /* 0x000000ff0400728c */ /* 0x000fe2000bf05270 */
[----:B0-----:R-:W-:-:S04]  /*3350*/  FFMA R7, R0, -R3, 1 ;  /* 0x3f80000000077423 */ /* 0x001fc80000000803 */
[----:B------:R-:W-:Y:S01]  /*3360*/  FFMA R0, R0, R7, R0 ;  /* 0x0000000700007223 */ /* 0x000fe20000000000 */
[----:B--2---:R-:W0:Y:S03]  /*3370*/  FCHK P0, R9, R3 ;  /* 0x0000000309007302 */ /* 0x004e260000000000 */
[----:B------:R-:W-:-:S04]  /*3380*/  FFMA R2, R0, R9, RZ ;  /* 0x0000000900027223 */ /* 0x000fc800000000ff */
[----:B------:R-:W-:-:S04]  /*3390*/  FFMA R7, R2, -R3, R9 ;  /* 0x8000000302077223 */ /* 0x000fc80000000009 */
[----:B------:R-:W-:Y:S01]  /*33a0*/  FFMA R7, R0, R7, R2 ;  /* 0x0000000700077223 */ /* 0x000fe20000000002 */
[----:B0-----:R-:W-:Y:S06]  /*33b0*/  @!P0 BRA `(.L_x_55) ;  /* 0x0000000000108947 */ /* 0x001fec0003800000 */
[----:B------:R-:W-:Y:S02]  /*33c0*/  MOV R0, R9 ;  /* 0x0000000900007202 */ /* 0x000fe40000000f00 */
[----:B------:R-:W-:-:S07]  /*33d0*/  MOV R12, 0x33f0 ;  /* 0x000033f0000c7802 */ /* 0x000fce0000000f00 */
[----:B------:R-:W-:Y:S05]  /*33e0*/  CALL.REL.NOINC `($__internal_0_$__cuda_sm3x_div_rn_noftz_f32_slowpath) ;  /* 0x0000000000187944 */ /* 0x000fea0003c00000 */
[----:B------:R-:W-:-:S07]  /*33f0*/  MOV R7, R11 ;  /* 0x0000000b00077202 */ /* 0x000fce0000000f00 */
.L_x_55:
[----:B------:R0:W-:Y:S02]  /*3400*/  STG.E desc[UR8][R4.64], R7 ;  /* 0x0000000704007986 */ /* 0x0001e4000c101908 */
[----:B0-----:R-:W-:-:S04]  /*3410*/  IADD3 R4, P0, PT, R4, 0x4, RZ ;  /* 0x0000000404047810 */ /* 0x001fc80007f1e0ff */
[----:B------:R-:W-:Y:S01]  /*3420*/  IADD3.X R5, PT, PT, RZ, R5, RZ, P0, !PT ;  /* 0x00000005ff057210 */ /* 0x000fe200007fe4ff */
[----:B------:R-:W-:Y:S08]  /*3430*/  BRA.U UP0, `(.L_x_56) ;  /* 0xfffffffd00b47547 */ /* 0x000ff0000b83ffff */
[----:B------:R-:W-:Y:S05]  /*3440*/  EXIT ;  /* 0x000000000000794d */ /* 0x000fea0003800000 */
        .weak           $__internal_0_$__cuda_sm3x_div_rn_noftz_f32_slowpath
        .type           $__internal_0_$__cuda_sm3x_div_rn_noftz_f32_slowpath,@function
        .size           $__internal_0_$__cuda_sm3x_div_rn_noftz_f32_slowpath,(.L_x_109 - $__internal_0_$__cuda_sm3x_div_rn_noftz_f32_slowpath)
$__internal_0_$__cuda_sm3x_div_rn_noftz_f32_slowpath:
[----:B------:R-:W-:Y:S02]  /*3450*/  SHF.R.U32.HI R11, RZ, 0x17, R3 ;  /* 0x00000017ff0b7819 */ /* 0x000fe40000011603 */
[----:B------:R-:W-:Y:S02]  /*3460*/  SHF.R.U32.HI R14, RZ, 0x17, R0 ;  /* 0x00000017ff0e7819 */ /* 0x000fe40000011600 */
[----:B------:R-:W-:Y:S02]  /*3470*/  LOP3.LUT R11, R11, 0xff, RZ, 0xc0, !PT ;  /* 0x000000ff0b0b7812 */ /* 0x000fe400078ec0ff */
[----:B------:R-:W-:Y:S02]  /*3480*/  LOP3.LUT R14, R14, 0xff, RZ, 0xc0, !PT ;  /* 0x000000ff0e0e7812 */ /* 0x000fe400078ec0ff */
[----:B------:R-:W-:Y:S02]  /*3490*/  IADD3 R16, PT, PT, R11, -0x1, RZ ;  /* 0xffffffff0b107810 */ /* 0x000fe40007ffe0ff */
[----:B------:R-:W-:-:S02]  /*34a0*/  IADD3 R15, PT, PT, R14, -0x1, RZ ;  /* 0xffffffff0e0f7810 */ /* 0x000fc40007ffe0ff */
[----:B------:R-:W-:Y:S02]  /*34b0*/  ISETP.GT.U32.AND P0, PT, R16, 0xfd, PT ;  /* 0x000000fd1000780c */ /* 0x000fe40003f04070 */
[----:B------:R-:W-:Y:S02]  /*34c0*/  MOV R13, R3 ;  /* 0x00000003000d7202 */ /* 0x000fe40000000f00 */
[----:B------:R-:W-:-:S13]  /*34d0*/  ISETP.GT.U32.OR P0, PT, R15, 0xfd, P0 ;  /* 0x000000fd0f00780c */ /* 0x000fda0000704470 */
[----:B------:R-:W-:Y:S01]  /*34e0*/  @!P0 MOV R10, RZ ;  /* 0x000000ff000a8202 */ /* 0x000fe20000000f00 */
[----:B------:R-:W-:Y:S06]  /*34f0*/  @!P0 BRA `(.L_x_57) ;  /* 0x00000000005c8947 */ /* 0x000fec0003800000 */
[----:B------:R-:W-:Y:S02]  /*3500*/  FSETP.GTU.FTZ.AND P0, PT, |R0|, +INF , PT ;  /* 0x7f8000000000780b */ /* 0x000fe40003f1c200 */
[----:B------:R-:W-:-:S04]  /*3510*/  FSETP.GTU.FTZ.AND P1, PT, |R3|, +INF , PT ;  /* 0x7f8000000300780b */ /* 0x000fc80003f3c200 */
[----:B------:R-:W-:-:S13]  /*3520*/  PLOP3.LUT P0, PT, P0, P1, PT, 0xf8, 0x8f ;  /* 0x00000000008f781c */ /* 0x000fda0000703f70 */
[----:B------:R-:W-:Y:S05]  /*3530*/  @P0 BRA `(.L_x_58) ;  /* 0x0000000400440947 */ /* 0x000fea0003800000 */
[----:B------:R-:W-:-:S13]  /*3540*/  LOP3.LUT P0, RZ, R13, 0x7fffffff, R0, 0xc8, !PT ;  /* 0x7fffffff0dff7812 */ /* 0x000fda000780c800 */
[----:B------:R-:W-:Y:S05]  /*3550*/  @!P0 BRA `(.L_x_59) ;  /* 0x0000000400348947 */ /* 0x000fea0003800000 */
[C---:B------:R-:W-:Y:S02]  /*3560*/  FSETP.NEU.FTZ.AND P3, PT, |R0|.reuse, +INF , PT ;  /* 0x7f8000000000780b */ /* 0x040fe40003f7d200 */
[----:B------:R-:W-:Y:S02]  /*3570*/  FSETP.NEU.FTZ.AND P1, PT, |R3|, +INF , PT ;  /* 0x7f8000000300780b */ /* 0x000fe40003f3d200 */
[----:B------:R-:W-:-:S11]  /*3580*/  FSETP.NEU.FTZ.AND P0, PT, |R0|, +INF , PT ;  /* 0x7f8000000000780b */ /* 0x000fd60003f1d200 */
[----:B------:R-:W-:Y:S05]  /*3590*/  @!P1 BRA !P3, `(.L_x_59) ;  /* 0x0000000400249947 */ /* 0x000fea0005800000 */
[----:B------:R-:W-:-:S04]  /*35a0*/  LOP3.LUT P3, RZ, R0, 0x7fffffff, RZ, 0xc0, !PT ;  /* 0x7fffffff00ff7812 */ /* 0x000fc8000786c0ff */
[----:B------:R-:W-:-:S13]  /*35b0*/  PLOP3.LUT P1, PT, P1, P3, PT, 0x2f, 0xf2 ;  /* 0x0000000000f2781c */ /* 0x000fda0000f26577 */
[----:B------:R-:W-:Y:S05]  /*35c0*/  @P1 BRA `(.L_x_60) ;  /* 0x0000000400101947 */ /* 0x000fea0003800000 */
[----:B------:R-:W-:-:S04]  /*35d0*/  LOP3.LUT P1, RZ, R13, 0x7fffffff, RZ, 0xc0, !PT ;  /* 0x7fffffff0dff7812 */ /* 0x000fc8000782c0ff */
[----:B------:R-:W-:-:S13]  /*35e0*/  PLOP3.LUT P0, PT, P0, P1, PT, 0x2f, 0xf2 ;  /* 0x0000000000f2781c */ /* 0x000fda0000702577 */
[----:B------:R-:W-:Y:S05]  /*35f0*/  @P0 BRA `(.L_x_61) ;  /* 0x0000000000f80947 */ /* 0x000fea0003800000 */
[----:B------:R-:W-:Y:S02]  /*3600*/  ISETP.GE.AND P0, PT, R15, RZ, PT ;  /* 0x000000ff0f00720c */ /* 0x000fe40003f06270 */
[----:B------:R-:W-:-:S11]  /*3610*/  ISETP.GE.AND P1, PT, R16, RZ, PT ;  /* 0x000000ff1000720c */ /* 0x000fd60003f26270 */
[----:B------:R-:W-:Y:S01]  /*3620*/  @P0 MOV R10, RZ ;  /* 0x000000ff000a0202 */ /* 0x000fe20000000f00 */
[----:B------:R-:W-:Y:S01]  /*3630*/  @!P0 FFMA R0, R0, 1.84467440737095516160e+19, RZ ;  /* 0x5f80000000008823 */ /* 0x000fe200000000ff */
[----:B------:R-:W-:Y:S01]  /*3640*/  @!P0 MOV R10, 0xffffffc0 ;  /* 0xffffffc0000a8802 */ /* 0x000fe20000000f00 */
[----:B------:R-:W-:-:S03]  /*3650*/  @!P1 FFMA R13, R3, 1.84467440737095516160e+19, RZ ;  /* 0x5f800000030d9823 */ /* 0x000fc600000000ff */
[----:B------:R-:W-:-:S07]  /*3660*/  @!P1 IADD3 R10, PT, PT, R10, 0x40, RZ ;  /* 0x000000400a0a9810 */ /* 0x000fce0007ffe0ff */
.L_x_57:
[----:B------:R-:W-:Y:S02]  /*3670*/  LEA R16, R11, 0xc0800000, 0x17 ;  /* 0xc08000000b107811 */ /* 0x000fe400078eb8ff */
[----:B------:R-:W-:Y:S02]  /*3680*/  IADD3 R14, PT, PT, R14, -0x7f, RZ ;  /* 0xffffff810e0e7810 */ /* 0x000fe40007ffe0ff */
[----:B------:R-:W-:-:S03]  /*3690*/  IADD3 R17, PT, PT, -R16, R13, RZ ;  /* 0x0000000d10117210 */ /* 0x000fc60007ffe1ff */
[C---:B------:R-:W-:Y:S01]  /*36a0*/  IMAD R0, R14.reuse, -0x800000, R0 ;  /* 0xff8000000e007824 */ /* 0x040fe200078e0200 */
[----:B------:R0:W1:Y:S01]  /*36b0*/  MUFU.RCP R16, R17 ;  /* 0x0000001100107308 */ /* 0x0000620000001000 */
[----:B------:R-:W-:Y:S01]  /*36c0*/  FADD.FTZ R15, -R17, -RZ ;  /* 0x800000ff110f7221 */ /* 0x000fe20000010100 */
[----:B0-----:R-:W-:-:S04]  /*36d0*/  IADD3 R17, PT, PT, R14, 0x7f, -R11 ;  /* 0x0000007f0e117810 */ /* 0x001fc80007ffe80b */
[----:B------:R-:W-:Y:S01]  /*36e0*/  IADD3 R17, PT, PT, R17, R10, RZ ;  /* 0x0000000a11117210 */ /* 0x000fe20007ffe0ff */
[----:B-1----:R-:W-:-:S04]  /*36f0*/  FFMA R13, R16, R15, 1 ;  /* 0x3f800000100d7423 */ /* 0x002fc8000000000f */
[----:B------:R-:W-:-:S04]  /*3700*/  FFMA R13, R16, R13, R16 ;  /* 0x0000000d100d7223 */ /* 0x000fc80000000010 */
[----:B------:R-:W-:-:S04]  /*3710*/  FFMA R16, R0, R13, RZ ;  /* 0x0000000d00107223 */ /* 0x000fc800000000ff */
[----:B------:R-:W-:-:S04]  /*3720*/  FFMA R18, R15, R16, R0 ;  /* 0x000000100f127223 */ /* 0x000fc80000000000 */
[----:B------:R-:W-:-:S04]  /*3730*/  FFMA R16, R13, R18, R16 ;  /* 0x000000120d107223 */ /* 0x000fc80000000010 */
[----:B------:R-:W-:-:S04]  /*3740*/  FFMA R15, R15, R16, R0 ;  /* 0x000000100f0f7223 */ /* 0x000fc80000000000 */
[----:B------:R-:W-:-:S05]  /*3750*/  FFMA R0, R13, R15, R16 ;  /* 0x0000000f0d007223 */ /* 0x000fca0000000010 */
[----:B------:R-:W-:-:S04]  /*3760*/  SHF.R.U32.HI R11, RZ, 0x17, R0 ;  /* 0x00000017ff0b7819 */ /* 0x000fc80000011600 */
[----:B------:R-:W-:-:S04]  /*3770*/  LOP3.LUT R11, R11, 0xff, RZ, 0xc0, !PT ;  /* 0x000000ff0b0b7812 */ /* 0x000fc800078ec0ff */
[----:B------:R-:W-:-:S04]  /*3780*/  IADD3 R11, PT, PT, R11, R17, RZ ;  /* 0x000000110b0b7210 */ /* 0x000fc80007ffe0ff */
[----:B------:R-:W-:-:S04]  /*3790*/  IADD3 R10, PT, PT, R11, -0x1, RZ ;  /* 0xffffffff0b0a7810 */ /* 0x000fc80007ffe0ff */
[----:B------:R-:W-:-:S13]  /*37a0*/  ISETP.GE.U32.AND P0, PT, R10, 0xfe, PT ;  /* 0x000000fe0a00780c */ /* 0x000fda0003f06070 */
[----:B------:R-:W-:Y:S05]  /*37b0*/  @!P0 BRA `(.L_x_62) ;  /* 0x0000000000808947 */ /* 0x000fea0003800000 */
[----:B------:R-:W-:-:S13]  /*37c0*/  ISETP.GT.AND P0, PT, R11, 0xfe, PT ;  /* 0x000000fe0b00780c */ /* 0x000fda0003f04270 */
[----:B------:R-:W-:Y:S05]  /*37d0*/  @P0 BRA `(.L_x_63) ;  /* 0x00000000006c0947 */ /* 0x000fea0003800000 */
[----:B------:R-:W-:-:S13]  /*37e0*/  ISETP.GE.AND P0, PT, R11, 0x1, PT ;  /* 0x000000010b00780c */ /* 0x000fda0003f06270 */
[----:B------:R-:W-:Y:S05]  /*37f0*/  @P0 BRA `(.L_x_64) ;  /* 0x0000000000980947 */ /* 0x000fea0003800000 */
[----:B------:R-:W-:Y:S02]  /*3800*/  ISETP.GE.AND P0, PT, R11, -0x18, PT ;  /* 0xffffffe80b00780c */ /* 0x000fe40003f06270 */
[----:B------:R-:W-:-:S11]  /*3810*/  LOP3.LUT R0, R0, 0x80000000, RZ, 0xc0, !PT ;  /* 0x8000000000007812 */ /* 0x000fd600078ec0ff */
[----:B------:R-:W-:Y:S05]  /*3820*/  @!P0 BRA `(.L_x_64) ;  /* 0x00000000008c8947 */ /* 0x000fea0003800000 */
[-CC-:B------:R-:W-:Y:S01]  /*3830*/  FFMA.RZ R10, R13, R15.reuse, R16.reuse ;  /* 0x0000000f0d0a7223 */ /* 0x180fe2000000c010 */
[C---:B------:R-:W-:Y:S02]  /*3840*/  ISETP.NE.AND P3, PT, R11.reuse, RZ, PT ;  /* 0x000000ff0b00720c */ /* 0x040fe40003f65270 */
[----:B------:R-:W-:Y:S02]  /*3850*/  ISETP.NE.AND P1, PT, R11, RZ, PT ;  /* 0x000000ff0b00720c */ /* 0x000fe40003f25270 */
[----:B------:R-:W-:Y:S01]  /*3860*/  LOP3.LUT R14, R10, 0x7fffff, RZ, 0xc0, !PT ;  /* 0x007fffff0a0e7812 */ /* 0x000fe200078ec0ff */
[CCC-:B------:R-:W-:Y:S01]  /*3870*/  FFMA.RP R10, R13.reuse, R15.reuse, R16.reuse ;  /* 0x0000000f0d0a7223 */ /* 0x1c0fe20000008010 */
[----:B------:R-:W-:Y:S01]  /*3880*/  FFMA.RM R13, R13, R15, R16 ;  /* 0x0000000f0d0d7223 */ /* 0x000fe20000004010 */
[----:B------:R-:W-:Y:S02]  /*3890*/  IADD3 R15, PT, PT, R11, 0x20, RZ ;  /* 0x000000200b0f7810 */ /* 0x000fe40007ffe0ff */
[----:B------:R-:W-:-:S02]  /*38a0*/  LOP3.LUT R14, R14, 0x800000, RZ, 0xfc, !PT ;  /* 0x008000000e0e7812 */ /* 0x000fc400078efcff */
[----:B------:R-:W-:Y:S02]  /*38b0*/  IADD3 R11, PT, PT, -R11, RZ, RZ ;  /* 0x000000ff0b0b7210 */ /* 0x000fe40007ffe1ff */
[----:B------:R-:W-:Y:S02]  /*38c0*/  SHF.L.U32 R15, R14, R15, RZ ;  /* 0x0000000f0e0f7219 */ /* 0x000fe400000006ff */
[----:B------:R-:W-:Y:S02]  /*38d0*/  FSETP.NEU.FTZ.AND P0, PT, R10, R13, PT ;  /* 0x0000000d0a00720b */ /* 0x000fe40003f1d000 */
[----:B------:R-:W-:Y:S02]  /*38e0*/  SEL R11, R11, RZ, P3 ;  /* 0x000000ff0b0b7207 */ /* 0x000fe40001800000 */
[----:B------:R-:W-:Y:S02]  /*38f0*/  ISETP.NE.AND P1, PT, R15, RZ, P1 ;  /* 0x000000ff0f00720c */ /* 0x000fe40000f25270 */
[----:B------:R-:W-:-:S02]  /*3900*/  SHF.R.U32.HI R11, RZ, R11, R14 ;  /* 0x0000000bff0b7219 */ /* 0x000fc4000001160e */
[----:B------:R-:W-:Y:S02]  /*3910*/  PLOP3.LUT P0, PT, P0, P1, PT, 0xf8, 0x8f ;  /* 0x00000000008f781c */ /* 0x000fe40000703f70 */
[----:B------:R-:W-:Y:S02]  /*3920*/  SHF.R.U32.HI R13, RZ, 0x1, R11 ;  /* 0x00000001ff0d7819 */ /* 0x000fe4000001160b */
[----:B------:R-:W-:-:S04]  /*3930*/  SEL R10, RZ, 0x1, !P0 ;  /* 0x00000001ff0a7807 */ /* 0x000fc80004000000 */
[----:B------:R-:W-:-:S04]  /*3940*/  LOP3.LUT R10, R10, 0x1, R13, 0xf8, !PT ;  /* 0x000000010a0a7812 */ /* 0x000fc800078ef80d */
[----:B------:R-:W-:-:S04]  /*3950*/  LOP3.LUT R10, R10, R11, RZ, 0xc0, !PT ;  /* 0x0000000b0a0a7212 */ /* 0x000fc800078ec0ff */
[----:B------:R-:W-:-:S04]  /*3960*/  IADD3 R13, PT, PT, R13, R10, RZ ;  /* 0x0000000a0d0d7210 */ /* 0x000fc80007ffe0ff */
[----:B------:R-:W-:Y:S01]  /*3970*/  LOP3.LUT R0, R13, R0, RZ, 0xfc, !PT ;  /* 0x000000000d007212 */ /* 0x000fe200078efcff */
[----:B------:R-:W-:Y:S06]  /*3980*/  BRA `(.L_x_64) ;  /* 0x0000000000347947 */ /* 0x000fec0003800000 */
.L_x_63:
[----:B------:R-:W-:-:S04]  /*3990*/  LOP3.LUT R0, R0, 0x80000000, RZ, 0xc0, !PT ;  /* 0x8000000000007812 */ /* 0x000fc800078ec0ff */
[----:B------:R-:W-:Y:S01]  /*39a0*/  LOP3.LUT R0, R0, 0x7f800000, RZ, 0xfc, !PT ;  /* 0x7f80000000007812 */ /* 0x000fe200078efcff */
[----:B------:R-:W-:Y:S06]  /*39b0*/  BRA `(.L_x_64) ;  /* 0x0000000000287947 */ /* 0x000fec0003800000 */
.L_x_62:
[----:B------:R-:W-:Y:S01]  /*39c0*/  LEA R0, R17, R0, 0x17 ;  /* 0x0000000011007211 */ /* 0x000fe200078eb8ff */
[----:B------:R-:W-:Y:S06]  /*39d0*/  BRA `(.L_x_64) ;  /* 0x0000000000207947 */ /* 0x000fec0003800000 */
.L_x_61:
[----:B------:R-:W-:-:S04]  /*39e0*/  LOP3.LUT R0, R13, 0x80000000, R0, 0x48, !PT ;  /* 0x800000000d007812 */ /* 0x000fc800078e4800 */
[----:B------:R-:W-:Y:S01]  /*39f0*/  LOP3.LUT R0, R0, 0x7f800000, RZ, 0xfc, !PT ;  /* 0x7f80000000007812 */ /* 0x000fe200078efcff */
[----:B------:R-:W-:Y:S06]  /*3a00*/  BRA `(.L_x_64) ;  /* 0x0000000000147947 */ /* 0x000fec0003800000 */
.L_x_60:
[----:B------:R-:W-:Y:S01]  /*3a10*/  LOP3.LUT R0, R13, 0x80000000, R0, 0x48, !PT ;  /* 0x800000000d007812 */ /* 0x000fe200078e4800 */
[----:B------:R-:W-:Y:S06]  /*3a20*/  BRA `(.L_x_64) ;  /* 0x00000000000c7947 */ /* 0x000fec0003800000 */
.L_x_59:
[----:B------:R-:W0:Y:S01]  /*3a30*/  MUFU.RSQ R0, -QNAN ;  /* 0xffc0000000007908 */ /* 0x000e220000001400 */
[----:B------:R-:W-:Y:S05]  /*3a40*/  BRA `(.L_x_64) ;  /* 0x0000000000047947 */ /* 0x000fea0003800000 */
.L_x_58:
[----:B------:R-:W-:-:S07]  /*3a50*/  FADD.FTZ R0, R0, R3 ;  /* 0x0000000300007221 */ /* 0x000fce0000010000 */
.L_x_64:
[----:B------:R-:W-:Y:S01]  /*3a60*/  HFMA2 R13, -RZ, RZ, 0, 0 ;  /* 0x00000000ff0d7431 */ /* 0x000fe200000001ff */
[----:B0-----:R-:W-:-:S03]  /*3a70*/  MOV R11, R0 ;  /* 0x00000000000b7202 */ /* 0x001fc60000000f00 */
[----:B------:R-:W-:Y:S05]  /*3a80*/  RET.REL.NODEC R12 `(_Z14softmax_kernelPKfPfii) ;  /* 0xffffffc40c5c7950 */ /* 0x000fea0003c3ffff */
.L_x_65:
        /* <DEDUP_REMOVED lines=15> */
.L_x_109:


//--------------------- .text._Z11gelu_kernelPKfPfi --------------------------
	.section	.text._Z11gelu_kernelPKfPfi,"ax",@progbits
	.align	128
        .global         _Z11gelu_kernelPKfPfi
        .type           _Z11gelu_kernelPKfPfi,@function
        .size           _Z11gelu_kernelPKfPfi,(.L_x_113 - _Z11gelu_kernelPKfPfi)
        .other          _Z11gelu_kernelPKfPfi,@"STO_CUDA_ENTRY STV_DEFAULT"
_Z11gelu_kernelPKfPfi:
.text._Z11gelu_kernelPKfPfi:
        /* <DEDUP_REMOVED lines=9> */
[----:B------:R-:W1:Y:S01]  /*0090*/  LDCU.64 UR4, c[0x0][0x358] ;  /* 0x00006b00ff0477ac */ /* 0x000e620008000a00 */
[----:B0-----:R-:W-:-:S05]  /*00a0*/  IMAD.WIDE R2, R5, 0x4, R2 ;  /* 0x0000000405027825 */ /* 0x001fca00078e0202 */
[----:B-1----:R0:W2:Y:S01]  /*00b0*/  LDG.E R4, desc[UR4][R2.64] ;  /* 0x0000000402047981 */ /* 0x0020a2000c1e1900 */
[----:B------:R-:W-:Y:S01]  /*00c0*/  MOV R10, 0x3c80f082 ;  /* 0x3c80f082000a7802 */ /* 0x000fe20000000f00 */
[----:B------:R-:W-:Y:S01]  /*00d0*/  HFMA2 R11, -RZ, RZ, 1.875, 0 ;  /* 0x3f800000ff0b7431 */ /* 0x000fe200000001ff */
[----:B0-----:R-:W0:Y:S02]  /*00e0*/  LDC.64 R2, c[0x0][0x388] ;  /* 0x0000e200ff027b82 */ /* 0x001e240000000a00 */
[----:B0-----:R-:W-:-:S04]  /*00f0*/  IMAD.WIDE R2, R5, 0x4, R2 ;  /* 0x0000000405027825 */ /* 0x001fc800078e0202 */
[----:B--2---:R-:W-:-:S04]  /*0100*/  FMUL R7, R4, 0.044714998453855514526 ;  /* 0x3d37271304077820 */ /* 0x004fc80000400000 */
[----:B------:R-:W-:-:S04]  /*0110*/  FMUL R7, R4, R7 ;  /* 0x0000000704077220 */ /* 0x000fc80000400000 */
[C---:B------:R-:W-:Y:S01]  /*0120*/  FFMA R7, R4.reuse, R7, R4 ;  /* 0x0000000704077223 */ /* 0x040fe20000000004 */
[----:B------:R-:W-:-:S03]  /*0130*/  FMUL R4, R4, 0.5 ;  /* 0x3f00000004047820 */ /* 0x000fc60000400000 */
[----:B------:R-:W-:-:S04]  /*0140*/  FMUL R7, R7, 0.79788458347320556641 ;  /* 0x3f4c422a07077820 */ /* 0x000fc80000400000 */
[C---:B------:R-:W-:Y:S01]  /*0150*/  FMUL R0, |R7|.reuse, 2.8853900432586669922 ;  /* 0x4038aa3b07007820 */ /* 0x040fe20000400200 */
[C---:B------:R-:W-:Y:S01]  /*0160*/  FMUL R9, R7.reuse, R7 ;  /* 0x0000000707097220 */ /* 0x040fe20000400000 */
[C---:B------:R-:W-:Y:S02]  /*0170*/  FSETP.GE.AND P1, PT, |R7|.reuse, 0.60000002384185791016, PT ;  /* 0x3f19999a0700780b */ /* 0x040fe40003f26200 */
[----:B------:R-:W-:Y:S01]  /*0180*/  FSETP.GE.AND P0, PT, |R7|, 9.010913848876953125, PT ;  /* 0x41102cb40700780b */ /* 0x000fe20003f06200 */
[C---:B------:R-:W-:Y:S01]  /*0190*/  FFMA R10, R9.reuse, R10, -0.052303962409496307373 ;  /* 0xbd563cae090a7423 */ /* 0x040fe2000000000a */
[----:B------:R-:W0:Y:S02]  /*01a0*/  MUFU.EX2 R0, R0 ;  /* 0x0000000000007308 */ /* 0x000e240000000800 */
[----:B0-----:R-:W-:Y:S01]  /*01b0*/  FADD R6, R0, 1 ;  /* 0x3f80000000067421 */ /* 0x001fe20000000000 */
[----:B------:R-:W-:-:S04]  /*01c0*/  FFMA R0, R9, R10, 0.1331529766321182251 ;  /* 0x3e08594109007423 */ /* 0x000fc8000000000a */
[C---:B------:R-:W-:Y:S01]  /*01d0*/  FFMA R0, R9.reuse, R0, -0.33332768082618713379 ;  /* 0xbeaaa9ed09007423 */ /* 0x040fe20000000000 */
[----:B------:R-:W0:Y:S03]  /*01e0*/  MUFU.RCP R6, R6 ;  /* 0x0000000600067308 */ /* 0x000e260000001000 */
[----:B------:R-:W-:Y:S01]  /*01f0*/  FFMA R0, R9, R0, RZ ;  /* 0x0000000009007223 */ /* 0x000fe200000000ff */
[----:B0-----:R-:W-:-:S05]  /*0200*/  FFMA R8, R6, -2, R11 ;  /* 0xc000000006087823 */ /* 0x001fca000000000b */
[----:B------:R-:W-:-:S04]  /*0210*/  FSEL R8, R8, 1, !P0 ;  /* 0x3f80000008087808 */ /* 0x000fc80004000000 */
[--C-:B------:R-:W-:Y:S01]  /*0220*/  LOP3.LUT R8, R8, 0x80000000, R7.reuse, 0xb8, !PT ;  /* 0x8000000008087812 */ /* 0x100fe200078eb807 */
[----:B------:R-:W-:-:S04]  /*0230*/  @!P1 FFMA R8, R7, R0, R7 ;  /* 0x0000000007089223 */ /* 0x000fc80000000007 */
[----:B------:R-:W-:-:S04]  /*0240*/  FADD R7, R8, 1 ;  /* 0x3f80000008077421 */ /* 0x000fc80000000000 */
[----:B------:R-:W-:-:S05]  /*0250*/  FMUL R7, R4, R7 ;  /* 0x0000000704077220 */ /* 0x000fca0000400000 */
[----:B------:R-:W-:Y:S01]  /*0260*/  STG.E desc[UR4][R2.64], R7 ;  /* 0x0000000702007986 */ /* 0x000fe2000c101904 */
[----:B------:R-:W-:Y:S05]  /*0270*/  EXIT ;  /* 0x000000000000794d */ /* 0x000fea0003800000 */
.L_x_66:
        /* <DEDUP_REMOVED lines=16> */
.L_x_113:


//--------------------- .text._Z17layer_norm_kernelPKfPfS0_S0_iii --------------------------
	.section	.text._Z17layer_norm_kernelPKfPfS0_S0_iii,"ax",@progbits
	.align	128
        .global         _Z17layer_norm_kernelPKfPfS0_S0_iii
        .type           _Z17layer_norm_kernelPKfPfS0_S0_iii,@function
        .size           _Z17layer_norm_kernelPKfPfS0_S0_iii,(.L_x_110 - _Z17layer_norm_kernelPKfPfS0_S0_iii)
        .other          _Z17layer_norm_kernelPKfPfS0_S0_iii,@"STO_CUDA_ENTRY STV_DEFAULT"
_Z17layer_norm_kernelPKfPfS0_S0_iii:
.text._Z17layer_norm_kernelPKfPfS0_S0_iii:
[----:B------:R-:W-:Y:S01]  /*0000*/  LDC R1, c[0x0][0x37c] ;  /* 0x0000df00ff017b82 */ /* 0x000fe20000000800 */
[----:B------:R-:W0:Y:S07]  /*0010*/  S2R R3, SR_TID.X ;  /* 0x0000000000037919 */ /* 0x000e2e0000002100 */
[----:B------:R-:W0:Y:S01]  /*0020*/  S2UR UR6, SR_CTAID.X ;  /* 0x00000000000679c3 */ /* 0x000e220000002500 */
[----:B------:R-:W1:Y:S07]  /*0030*/  LDCU.64 UR4, c[0x0][0x3a0] ;  /* 0x00007400ff0477ac */ /* 0x000e6e0008000a00 */
[----:B------:R-:W0:Y:S01]  /*0040*/  LDC R2, c[0x0][0x360] ;  /* 0x0000d800ff027b82 */ /* 0x000e220000000800 */
[----:B-1----:R-:W-:Y:S01]  /*0050*/  UIMAD UR4, UR5, UR4, URZ ;  /* 0x00000004050472a4 */ /* 0x002fe2000f8e02ff */
[----:B0-----:R-:W-:-:S05]  /*0060*/  IMAD R2, R2, UR6, R3 ;  /* 0x0000000602027c24 */ /* 0x001fca000f8e0203 */
[----:B------:R-:W-:-:S13]  /*0070*/  ISETP.GE.AND P0, PT, R2, UR4, PT ;  /* 0x0000000402007c0c */ /* 0x000fda000bf06270 */
[----:B------:R-:W-:Y:S05]  /*0080*/  @P0 EXIT ;  /* 0x000000000000094d */ /* 0x000fea0003800000 */
[----:B------:R-:W0:Y:S01]  /*0090*/  LDCU UR10, c[0x0][0x3a8] ;  /* 0x00007500ff0a77ac */ /* 0x000e220008000800 */
[----:B------:R-:W-:Y:S01]  /*00a0*/  HFMA2 R4, -RZ, RZ, 0, 0 ;  /* 0x00000000ff047431 */ /* 0x000fe200000001ff */
[----:B------:R-:W1:Y:S01]  /*00b0*/  LDCU.64 UR16, c[0x0][0x358] ;  /* 0x00006b00ff1077ac */ /* 0x000e620008000a00 */
[----:B0-----:R-:W-:Y:S02]  /*00c0*/  UISETP.GE.AND UP0, UPT, UR10, 0x1, UPT ;  /* 0x000000010a00788c */ /* 0x001fe4000bf06270 */
[----:B------:R-:W-:-:S07]  /*00d0*/  IMAD R2, R2, UR10, RZ ;  /* 0x0000000a02027c24 */ /* 0x000fce000f8e02ff */
[----:B-1----:R-:W-:Y:S05]  /*00e0*/  BRA.U !UP0, `(.L_x_67) ;  /* 0x0000000508a47547 */ /* 0x002fea000b800000 */
[----:B------:R-:W-:Y:S01]  /*00f0*/  UISETP.GE.U32.AND UP2, UPT, UR10, 0x10, UPT ;  /* 0x000000100a00788c */ /* 0x000fe2000bf46070 */
[----:B------:R-:W-:Y:S01]  /*0100*/  MOV R4, RZ ;  /* 0x000000ff00047202 */ /* 0x000fe20000000f00 */
[----:B------:R-:W-:Y:S01]  /*0110*/  ULOP3.LUT UR8, UR10, 0xf, URZ, 0xc0, !UPT ;  /* 0x0000000f0a087892 */ /* 0x000fe2000f8ec0ff */
[----:B------:R-:W-:-:S03]  /*0120*/  UMOV UR4, URZ ;  /* 0x000000ff00047c82 */ /* 0x000fc60008000000 */
[----:B------:R-:W-:-:S03]  /*0130*/  UISETP.NE.AND UP1, UPT, UR8, URZ, UPT ;  /* 0x000000ff0800728c */ /* 0x000fc6000bf25270 */
[----:B------:R-:W-:Y:S08]  /*0140*/  BRA.U !UP2, `(.L_x_68) ;  /* 0x000000010ab87547 */ /* 0x000ff0000b800000 */
[----:B------:R-:W0:Y:S01]  /*0150*/  LDCU.64 UR6, c[0x0][0x380] ;  /* 0x00007000ff0677ac */ /* 0x000e220008000a00 */
[----:B------:R-:W-:Y:S02]  /*0160*/  MOV R4, RZ ;  /* 0x000000ff00047202 */ /* 0x000fe40000000f00 */
[----:B------:R-:W-:Y:S01]  /*0170*/  MOV R0, R2 ;  /* 0x0000000200007202 */ /* 0x000fe20000000f00 */
[----:B------:R-:W-:-:S04]  /*0180*/  ULOP3.LUT UR4, UR10, 0x7ffffff0, URZ, 0xc0, !UPT ;  /* 0x7ffffff00a047892 */ /* 0x000fc8000f8ec0ff */
[----:B------:R-:W-:Y:S02]  /*0190*/  UIADD3 UR9, UPT, UPT, -UR4, URZ, URZ ;  /* 0x000000ff04097290 */ /* 0x000fe4000fffe1ff */
[----:B0-----:R-:W-:-:S04]  /*01a0*/  UIADD3 UR5, UP2, UPT, UR6, 0x20, URZ ;  /* 0x0000002006057890 */ /* 0x001fc8000ff5e0ff */
[----:B------:R-:W-:-:S12]  /*01b0*/  UIADD3.X UR6, UPT, UPT, URZ, UR7, URZ, UP2, !UPT ;  /* 0x00000007ff067290 */ /* 0x000fd800097fe4ff */
.L_x_69:
[----:B------:R-:W-:Y:S02]  /*01c0*/  MOV R6, UR5 ;  /* 0x0000000500067c02 */ /* 0x000fe40008000f00 */
[----:B------:R-:W-:-:S03]  /*01d0*/  MOV R7, UR6 ;  /* 0x0000000600077c02 */ /* 0x000fc60008000f00 */
[----:B------:R-:W-:-:S05]  /*01e0*/  IMAD.WIDE R6, R0, 0x4, R6 ;  /* 0x0000000400067825 */ /* 0x000fca00078e0206 */
[----:B------:R-:W2:Y:S04]  /*01f0*/  LDG.E R13, desc[UR16][R6.64+-0x20] ;  /* 0xffffe010060d7981 */ /* 0x000ea8000c1e1900 */
[----:B------:R-:W3:Y:S04]  /*0200*/  LDG.E R14, desc[UR16][R6.64+-0x1c] ;  /* 0xffffe410060e7981 */ /* 0x000ee8000c1e1900 */
[----:B------:R-:W4:Y:S04]  /*0210*/  LDG.E R16, desc[UR16][R6.64+-0x18] ;  /* 0xffffe81006107981 */ /* 0x000f28000c1e1900 */
[----:B------:R-:W5:Y:S04]  /*0220*/  LDG.E R18, desc[UR16][R6.64+-0x14] ;  /* 0xffffec1006127981 */ /* 0x000f68000c1e1900 */
        /* <DEDUP_REMOVED lines=11> */
[----:B------:R-:W5:Y:S01]  /*02e0*/  LDG.E R12, desc[UR16][R6.64+0x1c] ;  /* 0x00001c10060c7981 */ /* 0x000f62000c1e1900 */
[----:B------:R-:W-:Y:S01]  /*02f0*/  UIADD3 UR9, UPT, UPT, UR9, 0x10, URZ ;  /* 0x0000001009097890 */ /* 0x000fe2000fffe0ff */
[----:B------:R-:W-:-:S03]  /*0300*/  IADD3 R0, PT, PT, R0, 0x10, RZ ;  /* 0x0000001000007810 */ /* 0x000fc60007ffe0ff */
[----:B------:R-:W-:Y:S01]  /*0310*/  UISETP.NE.AND UP2, UPT, UR9, URZ, UPT ;  /* 0x000000ff0900728c */ /* 0x000fe2000bf45270 */
[----:B--2---:R-:W-:-:S04]  /*0320*/  FADD R13, R13, R4 ;  /* 0x000000040d0d7221 */ /* 0x004fc80000000000 */
[----:B---3--:R-:W-:-:S04]  /*0330*/  FADD R13, R13, R14 ;  /* 0x0000000e0d0d7221 */ /* 0x008fc80000000000 */
[----:B----4-:R-:W-:-:S04]  /*0340*/  FADD R13, R13, R16 ;  /* 0x000000100d0d7221 */ /* 0x010fc80000000000 */
[----:B-----5:R-:W-:-:S04]  /*0350*/  FADD R13, R13, R18 ;  /* 0x000000120d0d7221 */ /* 0x020fc80000000000 */
[----:B------:R-:W-:-:S04]  /*0360*/  FADD R13, R13, R20 ;  /* 0x000000140d0d7221 */ /* 0x000fc80000000000 */
        /* <DEDUP_REMOVED lines=10> */
[----:B------:R-:W-:Y:S01]  /*0410*/  FADD R4, R3, R12 ;  /* 0x0000000c03047221 */ /* 0x000fe20000000000 */
[----:B------:R-:W-:Y:S06]  /*0420*/  BRA.U UP2, `(.L_x_69) ;  /* 0xfffffffd02647547 */ /* 0x000fec000b83ffff */
.L_x_68:
[----:B------:R-:W-:Y:S05]  /*0430*/  BRA.U !UP1, `(.L_x_67) ;  /* 0x0000000109d07547 */ /* 0x000fea000b800000 */
[----:B------:R-:W-:Y:S02]  /*0440*/  UISETP.GE.U32.AND UP1, UPT, UR8, 0x8, UPT ;  /* 0x000000080800788c */ /* 0x000fe4000bf26070 */
[----:B------:R-:W-:-:S04]  /*0450*/  ULOP3.LUT UR6, UR10, 0x7, URZ, 0xc0, !UPT ;  /* 0x000000070a067892 */ /* 0x000fc8000f8ec0ff */
[----:B------:R-:W-:-:S03]  /*0460*/  UISETP.NE.AND UP2, UPT, UR6, URZ, UPT ;  /* 0x000000ff0600728c */ /* 0x000fc6000bf45270 */
[----:B------:R-:W-:Y:S08]  /*0470*/  BRA.U !UP1, `(.L_x_70) ;  /* 0x0000000109507547 */ /* 0x000ff0000b800000 */
[----:B------:R-:W0:Y:S01]  /*0480*/  LDC.64 R6, c[0x0][0x380] ;  /* 0x0000e000ff067b82 */ /* 0x000e220000000a00 */
[----:B------:R-:W-:-:S05]  /*0490*/  IADD3 R3, PT, PT, R2, UR4, RZ ;  /* 0x0000000402037c10 */ /* 0x000fca000fffe0ff */
[----:B0-----:R-:W-:-:S05]  /*04a0*/  IMAD.WIDE R6, R3, 0x4, R6 ;  /* 0x0000000403067825 */ /* 0x001fca00078e0206 */
[----:B------:R-:W2:Y:S04]  /*04b0*/  LDG.E R3, desc[UR16][R6.64] ;  /* 0x0000001006037981 */ /* 0x000ea8000c1e1900 */
[----:B------:R-:W3:Y:S04]  /*04c0*/  LDG.E R0, desc[UR16][R6.64+0x4] ;  /* 0x0000041006007981 */ /* 0x000ee8000c1e1900 */
[----:B------:R-:W4:Y:S04]  /*04d0*/  LDG.E R5, desc[UR16][R6.64+0x8] ;  /* 0x0000081006057981 */ /* 0x000f28000c1e1900 */
[----:B------:R-:W5:Y:S04]  /*04e0*/  LDG.E R9, desc[UR16][R6.64+0xc] ;  /* 0x00000c1006097981 */ /* 0x000f68000c1e1900 */
[----:B------:R-:W5:Y:S04]  /*04f0*/  LDG.E R11, desc[UR16][R6.64+0x10] ;  /* 0x00001010060b7981 */ /* 0x000f68000c1e1900 */
[----:B------:R-:W5:Y:S04]  /*0500*/  LDG.E R13, desc[UR16][R6.64+0x14] ;  /* 0x00001410060d7981 */ /* 0x000f68000c1e1900 */
[----:B------:R-:W5:Y:S04]  /*0510*/  LDG.E R15, desc[UR16][R6.64+0x18] ;  /* 0x00001810060f7981 */ /* 0x000f68000c1e1900 */
[----:B------:R-:W5:Y:S01]  /*0520*/  LDG.E R17, desc[UR16][R6.64+0x1c] ;  /* 0x00001c1006117981 */ /* 0x000f62000c1e1900 */
[----:B------:R-:W-:Y:S01]  /*0530*/  UIADD3 UR4, UPT, UPT, UR4, 0x8, URZ ;  /* 0x0000000804047890 */ /* 0x000fe2000fffe0ff */
[----:B--2---:R-:W-:-:S04]  /*0540*/  FADD R3, R4, R3 ;  /* 0x0000000304037221 */ /* 0x004fc80000000000 */
[----:B---3--:R-:W-:-:S04]  /*0550*/  FADD R0, R3, R0 ;  /* 0x0000000003007221 */ /* 0x008fc80000000000 */
[----:B----4-:R-:W-:-:S04]  /*0560*/  FADD R0, R0, R5 ;  /* 0x0000000500007221 */ /* 0x010fc80000000000 */
[----:B-----5:R-:W-:-:S04]  /*0570*/  FADD R0, R0, R9 ;  /* 0x0000000900007221 */ /* 0x020fc80000000000 */
[----:B------:R-:W-:-:S04]  /*0580*/  FADD R0, R0, R11 ;  /* 0x0000000b00007221 */ /* 0x000fc80000000000 */
[----:B------:R-:W-:-:S04]  /*0590*/  FADD R0, R0, R13 ;  /* 0x0000000d00007221 */ /* 0x000fc80000000000 */
[----:B------:R-:W-:-:S04]  /*05a0*/  FADD R0, R0, R15 ;  /* 0x0000000f00007221 */ /* 0x000fc80000000000 */
[----:B------:R-:W-:-:S07]  /*05b0*/  FADD R4, R0, R17 ;  /* 0x0000001100047221 */ /* 0x000fce0000000000 */
.L_x_70:
        /* <DEDUP_REMOVED lines=11> */
[----:B------:R-:W5:Y:S01]  /*0670*/  LDG.E R9, desc[UR16][R6.64+0xc] ;  /* 0x00000c1006097981 */ /* 0x000f62000c1e1900 */
[----:B------:R-:W-:Y:S01]  /*0680*/  UIADD3 UR4, UPT, UPT, UR4, 0x4, URZ ;  /* 0x0000000404047890 */ /* 0x000fe2000fffe0ff */
[----:B--2---:R-:W-:-:S04]  /*0690*/  FADD R3, R4, R3 ;  /* 0x0000000304037221 */ /* 0x004fc80000000000 */
[----:B---3--:R-:W-:-:S04]  /*06a0*/  FADD R0, R3, R0 ;  /* 0x0000000003007221 */ /* 0x008fc80000000000 */
[----:B----4-:R-:W-:-:S04]  /*06b0*/  FADD R0, R0, R5 ;  /* 0x0000000500007221 */ /* 0x010fc80000000000 */
[----:B-----5:R-:W-:-:S07]  /*06c0*/  FADD R4, R0, R9 ;  /* 0x0000000900047221 */ /* 0x020fce0000000000 */
.L_x_71:
[----:B------:R-:W-:Y:S05]  /*06d0*/  BRA.U !UP2, `(.L_x_67) ;  /* 0x000000010a287547 */ /* 0x000fea000b800000 */
[----:B------:R-:W0:Y:S01]  /*06e0*/  LDC.64 R8, c[0x0][0x380] ;  /* 0x0000e000ff087b82 */ /* 0x000e220000000a00 */
[----:B------:R-:W-:Y:S01]  /*06f0*/  IADD3 R3, PT, PT, R2, UR4, RZ ;  /* 0x0000000402037c10 */ /* 0x000fe2000fffe0ff */
[----:B------:R-:W-:-:S12]  /*0700*/  UIADD3 UR5, UPT, UPT, -UR5, URZ, URZ ;  /* 0x000000ff05057290 */ /* 0x000fd8000fffe1ff */
.L_x_72:
[----:B0-----:R-:W-:-:S06]  /*0710*/  IMAD.WIDE R6, R3, 0x4, R8 ;  /* 0x0000000403067825 */ /* 0x001fcc00078e0208 */
[----:B------:R-:W2:Y:S01]  /*0720*/  LDG.E R7, desc[UR16][R6.64] ;  /* 0x0000001006077981 */ /* 0x000ea2000c1e1900 */
[----:B------:R-:W-:Y:S01]  /*0730*/  UIADD3 UR5, UPT, UPT, UR5, 0x1, URZ ;  /* 0x0000000105057890 */ /* 0x000fe2000fffe0ff */
[----:B------:R-:W-:-:S03]  /*0740*/  IADD3 R3, PT, PT, R3, 0x1, RZ ;  /* 0x0000000103037810 */ /* 0x000fc60007ffe0ff */
[----:B------:R-:W-:Y:S01]  /*0750*/  UISETP.NE.AND UP1, UPT, UR5, URZ, UPT ;  /* 0x000000ff0500728c */ /* 0x000fe2000bf25270 */
[----:B--2---:R-:W-:-:S08]  /*0760*/  FADD R4, R7, R4 ;  /* 0x0000000407047221 */ /* 0x004fd00000000000 */
[----:B------:R-:W-:Y:S05]  /*0770*/  BRA.U UP1, `(.L_x_72) ;  /* 0xfffffffd01e47547 */ /* 0x000fea000b83ffff */
.L_x_67:
[----:B------:R-:W-:Y:S01]  /*0780*/  I2FP.F32.S32 R3, UR10 ;  /* 0x0000000a00037c45 */ /* 0x000fe20008201400 */
[----:B------:R-:W-:Y:S03]  /*0790*/  BSSY.RECONVERGENT B0, `(.L_x_73) ;  /* 0x000000d000007945 */ /* 0x000fe60003800200 */
[----:B------:R-:W0:Y:S08]  /*07a0*/  MUFU.RCP R0, R3 ;  /* 0x0000000300007308 */ /* 0x000e300000001000 */
[----:B------:R-:W1:Y:S01]  /*07b0*/  FCHK P0, R4, R3 ;  /* 0x0000000304007302 */ /* 0x000e620000000000 */
[----:B0-----:R-:W-:-:S04]  /*07c0*/  FFMA R5, -R3, R0, 1 ;  /* 0x3f80000003057423 */ /* 0x001fc80000000100 */
[----:B------:R-:W-:-:S04]  /*07d0*/  FFMA R0, R0, R5, R0 ;  /* 0x0000000500007223 */ /* 0x000fc80000000000 */
[----:B------:R-:W-:-:S04]  /*07e0*/  FFMA R5, R0, R4, RZ ;  /* 0x0000000400057223 */ /* 0x000fc800000000ff */
[----:B------:R-:W-:-:S04]  /*07f0*/  FFMA R6, -R3, R5, R4 ;  /* 0x0000000503067223 */ /* 0x000fc80000000104 */
[----:B------:R-:W-:Y:S01]  /*0800*/  FFMA R6, R0, R6, R5 ;  /* 0x0000000600067223 */ /* 0x000fe20000000005 */
[----:B-1----:R-:W-:Y:S06]  /*0810*/  @!P0 BRA `(.L_x_74) ;  /* 0x0000000000108947 */ /* 0x002fec0003800000 */
[----:B------:R-:W-:Y:S02]  /*0820*/  MOV R0, R4 ;  /* 0x0000000400007202 */ /* 0x000fe40000000f00 */
[----:B------:R-:W-:-:S07]  /*0830*/  MOV R4, 0x850 ;  /* 0x0000085000047802 */ /* 0x000fce0000000f00 */
[----:B------:R-:W-:Y:S05]  /*0840*/  CALL.REL.NOINC `($__internal_1_$__cuda_sm3x_div_rn_noftz_f32_slowpath) ;  /* 0x00000014005c7944 */ /* 0x000fea0003c00000 */
[----:B------:R-:W-:-:S07]  /*0850*/  MOV R6, R0 ;  /* 0x0000000000067202 */ /* 0x000fce0000000f00 */
.L_x_74:
[----:B------:R-:W-:Y:S05]  /*0860*/  BSYNC.RECONVERGENT B0 ;  /* 0x0000000000007941 */ /* 0x000fea0003800200 */
.L_x_73:
[----:B------:R-:W-:Y:S01]  /*0870*/  HFMA2 R8, -RZ, RZ, 0, 0 ;  /* 0x00000000ff087431 */ /* 0x000fe200000001ff */
[----:B------:R-:W-:Y:S06]  /*0880*/  BRA.U !UP0, `(.L_x_75) ;  /* 0x00000009081c7547 */ /* 0x000fec000b800000 */
[----:B------:R-:W0:Y:S01]  /*0890*/  LDCU UR5, c[0x0][0x3a8] ;  /* 0x00007500ff0577ac */ /* 0x000e220008000800 */
[----:B------:R-:W-:Y:S01]  /*08a0*/  MOV R8, RZ ;  /* 0x000000ff00087202 */ /* 0x000fe20000000f00 */
[----:B------:R-:W-:Y:S01]  /*08b0*/  UMOV UR4, URZ ;  /* 0x000000ff00047c82 */ /* 0x000fe20008000000 */
[----:B0-----:R-:W-:Y:S02]  /*08c0*/  UISETP.GE.U32.AND UP0, UPT, UR5, 0x10, UPT ;  /* 0x000000100500788c */ /* 0x001fe4000bf06070 */
[----:B------:R-:W-:-:S04]  /*08d0*/  ULOP3.LUT UR9, UR5, 0xf, URZ, 0xc0, !UPT ;  /* 0x0000000f05097892 */ /* 0x000fc8000f8ec0ff */
        /* <DEDUP_REMOVED lines=9> */
.L_x_77:
        /* <DEDUP_REMOVED lines=22> */
[----:B--2---:R-:W-:-:S04]  /*0ad0*/  FADD R10, R10, -R6 ;  /* 0x800000060a0a7221 */ /* 0x004fc80000000000 */
[----:B------:R-:W-:Y:S01]  /*0ae0*/  FFMA R8, R10, R10, R8 ;  /* 0x0000000a0a087223 */ /* 0x000fe20000000008 */
[--C-:B---3--:R-:W-:Y:S01]  /*0af0*/  FADD R12, R12, -R6.reuse ;  /* 0x800000060c0c7221 */ /* 0x108fe20000000000 */
[----:B----4-:R-:W-:-:S03]  /*0b00*/  FADD R14, R14, -R6 ;  /* 0x800000060e0e7221 */ /* 0x010fc60000000000 */
[----:B------:R-:W-:Y:S01]  /*0b10*/  FFMA R8, R12, R12, R8 ;  /* 0x0000000c0c087223 */ /* 0x000fe20000000008 */
[----:B-----5:R-:W-:-:S03]  /*0b20*/  FADD R16, R16, -R6 ;  /* 0x8000000610107221 */ /* 0x020fc60000000000 */
[----:B------:R-:W-:Y:S01]  /*0b30*/  FFMA R8, R14, R14, R8 ;  /* 0x0000000e0e087223 */ /* 0x000fe20000000008 */
[----:B------:R-:W-:-:S03]  /*0b40*/  FADD R27, R27, -R6 ;  /* 0x800000061b1b7221 */ /* 0x000fc60000000000 */
        /* <DEDUP_REMOVED lines=22> */
[----:B------:R-:W-:-:S04]  /*0cb0*/  FFMA R8, R7, R7, R8 ;  /* 0x0000000707087223 */ /* 0x000fc80000000008 */
[----:B------:R-:W-:Y:S01]  /*0cc0*/  FFMA R8, R29, R29, R8 ;  /* 0x0000001d1d087223 */ /* 0x000fe20000000008 */
[----:B------:R-:W-:Y:S06]  /*0cd0*/  BRA.U UP0, `(.L_x_77) ;  /* 0xfffffffd00247547 */ /* 0x000fec000b83ffff */
.L_x_76:
        /* <DEDUP_REMOVED lines=15> */
[----:B------:R0:W5:Y:S01]  /*0dd0*/  LDG.E R21, desc[UR16][R4.64+0x1c] ;  /* 0x00001c1004157981 */ /* 0x000162000c1e1900 */
[----:B------:R-:W-:Y:S01]  /*0de0*/  UIADD3 UR4, UPT, UPT, UR4, 0x8, URZ ;  /* 0x0000000804047890 */ /* 0x000fe2000fffe0ff */
[----:B--2---:R-:W-:-:S04]  /*0df0*/  FADD R7, R7, -R6 ;  /* 0x8000000607077221 */ /* 0x004fc80000000000 */
[----:B------:R-:W-:Y:S01]  /*0e00*/  FFMA R7, R7, R7, R8 ;  /* 0x0000000707077223 */ /* 0x000fe20000000008 */
[----:B---3--:R-:W-:-:S04]  /*0e10*/  FADD R0, R9, -R6 ;  /* 0x8000000609007221 */ /* 0x008fc80000000000 */
[----:B------:R-:W-:Y:S01]  /*0e20*/  FFMA R7, R0, R0, R7 ;  /* 0x0000000000077223 */ /* 0x000fe20000000007 */
[----:B----4-:R-:W-:-:S04]  /*0e30*/  FADD R0, R11, -R6 ;  /* 0x800000060b007221 */ /* 0x010fc80000000000 */
[----:B------:R-:W-:Y:S01]  /*0e40*/  FFMA R7, R0, R0, R7 ;  /* 0x0000000000077223 */ /* 0x000fe20000000007 */
[----:B-----5:R-:W-:-:S04]  /*0e50*/  FADD R0, R13, -R6 ;  /* 0x800000060d007221 */ /* 0x020fc80000000000 */
[----:B------:R-:W-:Y:S01]  /*0e60*/  FFMA R7, R0, R0, R7 ;  /* 0x0000000000077223 */ /* 0x000fe20000000007 */
[----:B------:R-:W-:-:S04]  /*0e70*/  FADD R0, R15, -R6 ;  /* 0x800000060f007221 */ /* 0x000fc80000000000 */
[----:B------:R-:W-:Y:S01]  /*0e80*/  FFMA R7, R0, R0, R7 ;  /* 0x0000000000077223 */ /* 0x000fe20000000007 */
[--C-:B------:R-:W-:Y:S01]  /*0e90*/  FADD R0, R17, -R6.reuse ;  /* 0x8000000611007221 */ /* 0x100fe20000000000 */
[--C-:B0-----:R-:W-:Y:S01]  /*0ea0*/  FADD R4, R19, -R6.reuse ;  /* 0x8000000613047221 */ /* 0x101fe20000000000 */
[----:B------:R-:W-:Y:S02]  /*0eb0*/  FADD R8, R21, -R6 ;  /* 0x8000000615087221 */ /* 0x000fe40000000000 */
[----:B------:R-:W-:-:S04]  /*0ec0*/  FFMA R7, R0, R0, R7 ;  /* 0x0000000000077223 */ /* 0x000fc80000000007 */
[----:B------:R-:W-:-:S04]  /*0ed0*/  FFMA R7, R4, R4, R7 ;  /* 0x0000000404077223 */ /* 0x000fc80000000007 */
[----:B------:R-:W-:-:S07]  /*0ee0*/  FFMA R8, R8, R8, R7 ;  /* 0x0000000808087223 */ /* 0x000fce0000000007 */
.L_x_78:
        /* <DEDUP_REMOVED lines=13> */
[----:B--2---:R-:W-:-:S04]  /*0fc0*/  FADD R7, R7, -R6 ;  /* 0x8000000607077221 */ /* 0x004fc80000000000 */
[----:B------:R-:W-:Y:S01]  /*0fd0*/  FFMA R7, R7, R7, R8 ;  /* 0x0000000707077223 */ /* 0x000fe20000000008 */
[--C-:B---3--:R-:W-:Y:S01]  /*0fe0*/  FADD R0, R9, -R6.reuse ;  /* 0x8000000609007221 */ /* 0x108fe20000000000 */
[----:B----4-:R-:W-:-:S03]  /*0ff0*/  FADD R8, R11, -R6 ;  /* 0x800000060b087221 */ /* 0x010fc60000000000 */
[----:B------:R-:W-:Y:S01]  /*1000*/  FFMA R7, R0, R0, R7 ;  /* 0x0000000000077223 */ /* 0x000fe20000000007 */
[----:B-----5:R-:W-:-:S03]  /*1010*/  FADD R0, R13, -R6 ;  /* 0x800000060d007221 */ /* 0x020fc60000000000 */
[----:B------:R-:W-:-:S04]  /*1020*/  FFMA R7, R8, R8, R7 ;  /* 0x0000000808077223 */ /* 0x000fc80000000007 */
[----:B------:R-:W-:-:S07]  /*1030*/  FFMA R8, R0, R0, R7 ;  /* 0x0000000000087223 */ /* 0x000fce0000000007 */
.L_x_79:
[----:B------:R-:W-:Y:S05]  /*1040*/  BRA.U !UP1, `(.L_x_75) ;  /* 0x00000001092c7547 */ /* 0x000fea000b800000 */
[----:B------:R-:W0:Y:S01]  /*1050*/  LDC.64 R10, c[0x0][0x380] ;  /* 0x0000e000ff0a7b82 */ /* 0x000e220000000a00 */
[----:B------:R-:W-:Y:S01]  /*1060*/  IADD3 R7, PT, PT, R2, UR4, RZ ;  /* 0x0000000402077c10 */ /* 0x000fe2000fffe0ff */
[----:B------:R-:W-:-:S12]  /*1070*/  UIADD3 UR5, UPT, UPT, -UR5, URZ, URZ ;  /* 0x000000ff05057290 */ /* 0x000fd8000fffe1ff */
.L_x_80:
[----:B0-----:R-:W-:-:S06]  /*1080*/  IMAD.WIDE R4, R7, 0x4, R10 ;  /* 0x0000000407047825 */ /* 0x001fcc00078e020a */
[----:B------:R-:W2:Y:S01]  /*1090*/  LDG.E R5, desc[UR16][R4.64] ;  /* 0x0000001004057981 */ /* 0x000ea2000c1e1900 */
[----:B------:R-:W-:Y:S01]  /*10a0*/  UIADD3 UR5, UPT, UPT, UR5, 0x1, URZ ;  /* 0x0000000105057890 */ /* 0x000fe2000fffe0ff */
[----:B------:R-:W-:-:S03]  /*10b0*/  IADD3 R7, PT, PT, R7, 0x1, RZ ;  /* 0x0000000107077810 */ /* 0x000fc60007ffe0ff */
[----:B------:R-:W-:Y:S01]  /*10c0*/  UISETP.NE.AND UP0, UPT, UR5, URZ, UPT ;  /* 0x000000ff0500728c */ /* 0x000fe2000bf05270 */
[----:B--2---:R-:W-:-:S04]  /*10d0*/  FADD R9, R5, -R6 ;  /* 0x8000000605097221 */ /* 0x004fc80000000000 */
[----:B------:R-:W-:-:S04]  /*10e0*/  FFMA R8, R9, R9, R8 ;  /* 0x0000000909087223 */ /* 0x000fc80000000008 */
[----:B------:R-:W-:Y:S05]  /*10f0*/  BRA.U UP0, `(.L_x_80) ;  /* 0xfffffffd00e07547 */ /* 0x000fea000b83ffff */
.L_x_75:
[----:B------:R-:W0:Y:S01]  /*1100*/  MUFU.RCP R0, R3 ;  /* 0x0000000300007308 */ /* 0x000e220000001000 */
[----:B------:R-:W1:Y:S01]  /*1110*/  LDC R4, c[0x0][0x3a8] ;  /* 0x0000ea00ff047b82 */ /* 0x000e620000000800 */
[----:B------:R-:W-:Y:S06]  /*1120*/  BSSY.RECONVERGENT B0, `(.L_x_81) ;  /* 0x000000c000007945 */ /* 0x000fec0003800200 */
[----:B------:R-:W2:Y:S01]  /*1130*/  FCHK P0, R8, R3 ;  /* 0x0000000308007302 */ /* 0x000ea20000000000 */
[----:B0-----:R-:W-:-:S04]  /*1140*/  FFMA R5, -R3, R0, 1 ;  /* 0x3f80000003057423 */ /* 0x001fc80000000100 */
[----:B------:R-:W-:-:S04]  /*1150*/  FFMA R0, R0, R5, R0 ;  /* 0x0000000500007223 */ /* 0x000fc80000000000 */
[----:B------:R-:W-:Y:S01]  /*1160*/  FFMA R5, R0, R8, RZ ;  /* 0x0000000800057223 */ /* 0x000fe200000000ff */
[----:B-1----:R-:W-:-:S03]  /*1170*/  ISETP.GE.AND P2, PT, R4, 0x1, PT ;  /* 0x000000010400780c */ /* 0x002fc60003f46270 */
[----:B------:R-:W-:-:S04]  /*1180*/  FFMA R4, -R3, R5, R8 ;  /* 0x0000000503047223 */ /* 0x000fc80000000108 */
[----:B------:R-:W-:Y:S01]  /*1190*/  FFMA R0, R0, R4, R5 ;  /* 0x0000000400007223 */ /* 0x000fe20000000005 */
[----:B--2---:R-:W-:Y:S06]  /*11a0*/  @!P0 BRA `(.L_x_82) ;  /* 0x00000000000c8947 */ /* 0x004fec0003800000 */
[----:B------:R-:W-:Y:S02]  /*11b0*/  MOV R0, R8 ;  /* 0x0000000800007202 */ /* 0x000fe40000000f00 */
[----:B------:R-:W-:-:S07]  /*11c0*/  MOV R4, 0x11e0 ;  /* 0x000011e000047802 */ /* 0x000fce0000000f00 */
[----:B------:R-:W-:Y:S05]  /*11d0*/  CALL.REL.NOINC `($__internal_1_$__cuda_sm3x_div_rn_noftz_f32_slowpath) ;  /* 0x0000000800f87944 */ /* 0x000fea0003c00000 */
.L_x_82:
[----:B------:R-:W-:Y:S05]  /*11e0*/  BSYNC.RECONVERGENT B0 ;  /* 0x0000000000007941 */ /* 0x000fea0003800200 */
.L_x_81:
[----:B------:R-:W-:Y:S01]  /*11f0*/  FADD R7, R0, 9.9999999747524270788e-07 ;  /* 0x358637bd00077421 */ /* 0x000fe20000000000 */
[----:B------:R-:W-:Y:S06]  /*1200*/  @!P2 EXIT ;  /* 0x000000000000a94d */ /* 0x000fec0003800000 */
[----:B------:R-:W0:Y:S01]  /*1210*/  LDC R4, c[0x0][0x3a8] ;  /* 0x0000ea00ff047b82 */ /* 0x000e220000000800 */
[----:B------:R-:W-:Y:S01]  /*1220*/  FSETP.GEU.AND P1, PT, |R7|, 1.175494350822287508e-38, PT ;  /* 0x008000000700780b */ /* 0x000fe20003f2e200 */
[----:B------:R-:W-:-:S12]  /*1230*/  HFMA2 R3, -RZ, RZ, 0, 0 ;  /* 0x00000000ff037431 */ /* 0x000fd800000001ff */
[----:B------:R-:W-:-:S04]  /*1240*/  @!P1 FMUL R7, R7, 16777216 ;  /* 0x4b80000007079820 */ /* 0x000fc80000400000 */
[----:B------:R-:W1:Y:S01]  /*1250*/  MUFU.RSQ R0, R7 ;  /* 0x0000000700007308 */ /* 0x000e620000001400 */
[C---:B0-----:R-:W-:Y:S02]  /*1260*/  ISETP.GE.U32.AND P2, PT, R4.reuse, 0x8, PT ;  /* 0x000000080400780c */ /* 0x041fe40003f46070 */
[----:B------:R-:W-:-:S04]  /*1270*/  LOP3.LUT R5, R4, 0x7, RZ, 0xc0, !PT ;  /* 0x0000000704057812 */ /* 0x000fc800078ec0ff */
[----:B------:R-:W-:Y:S01]  /*1280*/  ISETP.NE.AND P0, PT, R5, RZ, PT ;  /* 0x000000ff0500720c */ /* 0x000fe20003f05270 */
[----:B-1----:R-:W-:-:S06]  /*1290*/  @!P1 FMUL R0, R0, 4096 ;  /* 0x4580000000009820 */ /* 0x002fcc0000400000 */
[----:B------:R-:W-:Y:S06]  /*12a0*/  @!P2 BRA `(.L_x_83) ;  /* 0x00000004005ca947 */ /* 0x000fec0003800000 */
[----:B------:R-:W0:Y:S01]  /*12b0*/  LDCU.128 UR4, c[0x0][0x380] ;  /* 0x00007000ff0477ac */ /* 0x000e220008000c00 */
[----:B------:R-:W-:Y:S02]  /*12c0*/  LOP3.LUT R3, R4, 0x7ffffff8, RZ, 0xc0, !PT ;  /* 0x7ffffff804037812 */ /* 0x000fe400078ec0ff */
[----:B------:R-:W-:Y:S01]  /*12d0*/  MOV R7, R2 ;  /* 0x0000000200077202 */ /* 0x000fe20000000f00 */
[----:B------:R-:W1:Y:S01]  /*12e0*/  LDCU.128 UR12, c[0x0][0x390] ;  /* 0x00007200ff0c77ac */ /* 0x000e620008000c00 */
[----:B------:R-:W-:Y:S01]  /*12f0*/  IADD3 R16, PT, PT, -R3, RZ, RZ ;  /* 0x000000ff03107210 */ /* 0x000fe20007ffe1ff */
[----:B0-----:R-:W-:Y:S02]  /*1300*/  UIADD3 UR10, UP0, UPT, UR4, 0x10, URZ ;  /* 0x00000010040a7890 */ /* 0x001fe4000ff1e0ff */
[----:B------:R-:W-:Y:S02]  /*1310*/  UIADD3 UR8, UP1, UPT, UR6, 0x10, URZ ;  /* 0x0000001006087890 */ /* 0x000fe4000ff3e0ff */
[----:B-1----:R-:W-:-:S02]  /*1320*/  UIADD3 UR6, UP2, UPT, UR12, 0x10, URZ ;  /* 0x000000100c067890 */ /* 0x002fc4000ff5e0ff */
[----:B------:R-:W-:Y:S02]  /*1330*/  UIADD3 UR4, UP3, UPT, UR14, 0x10, URZ ;  /* 0x000000100e047890 */ /* 0x000fe4000ff7e0ff */
[----:B------:R-:W-:Y:S02]  /*1340*/  UIADD3.X UR11, UPT, UPT, URZ, UR5, URZ, UP0, !UPT ;  /* 0x00000005ff0b7290 */ /* 0x000fe400087fe4ff */
[----:B------:R-:W-:Y:S01]  /*1350*/  UIADD3.X UR9, UPT, UPT, URZ, UR7, URZ, UP1, !UPT ;  /* 0x00000007ff097290 */ /* 0x000fe20008ffe4ff */
[----:B------:R-:W-:Y:S01]  /*1360*/  MOV R8, UR6 ;  /* 0x0000000600087c02 */ /* 0x000fe20008000f00 */
[----:B------:R-:W-:Y:S01]  /*1370*/  UIADD3.X UR7, UPT, UPT, URZ, UR13, URZ, UP2, !UPT ;  /* 0x0000000dff077290 */ /* 0x000fe200097fe4ff */
[----:B------:R-:W-:Y:S01]  /*1380*/  MOV R10, UR4 ;  /* 0x00000004000a7c02 */ /* 0x000fe20008000f00 */
[----:B------:R-:W-:-:S04]  /*1390*/  UIADD3.X UR5, UPT, UPT, URZ, UR15, URZ, UP3, !UPT ;  /* 0x0000000fff057290 */ /* 0x000fc80009ffe4ff */
[----:B------:R-:W-:Y:S02]  /*13a0*/  MOV R9, UR7 ;  /* 0x0000000700097c02 */ /* 0x000fe40008000f00 */
[----:B------:R-:W-:-:S07]  /*13b0*/  MOV R11, UR5 ;  /* 0x00000005000b7c02 */ /* 0x000fce0008000f00 */
.L_x_84:
[----:B------:R-:W-:Y:S01]  /*13c0*/  MOV R12, UR10 ;  /* 0x0000000a000c7c02 */ /* 0x000fe20008000f00 */
[----:B--2---:R-:W2:Y:S01]  /*13d0*/  LDG.E R18, desc[UR16][R8.64+-0x10] ;  /* 0xfffff01008127981 */ /* 0x004ea2000c1e1900 */
[----:B------:R-:W-:-:S03]  /*13e0*/  MOV R13, UR11 ;  /* 0x0000000b000d7c02 */ /* 0x000fc60008000f00 */
[----:B------:R-:W2:Y:S01]  /*13f0*/  LDG.E R20, desc[UR16][R10.64+-0x10] ;  /* 0xfffff0100a147981 */ /* 0x000ea2000c1e1900 */
[----:B------:R-:W-:-:S05]  /*1400*/  IMAD.WIDE R12, R7, 0x4, R12 ;  /* 0x00000004070c7825 */ /* 0x000fca00078e020c */
[----:B------:R-:W3:Y:S01]  /*1410*/  LDG.E R15, desc[UR16][R12.64+-0x10] ;  /* 0xfffff0100c0f7981 */ /* 0x000ee2000c1e1900 */
[----:B------:R-:W-:Y:S01]  /*1420*/  MOV R14, UR8 ;  /* 0x00000008000e7c02 */ /* 0x000fe20008000f00 */
[----:B---3--:R-:W-:Y:S01]  /*1430*/  FADD R17, R15, -R6 ;  /* 0x800000060f117221 */ /* 0x008fe20000000000 */
[----:B------:R-:W-:-:S03]  /*1440*/  MOV R15, UR9 ;  /* 0x00000009000f7c02 */ /* 0x000fc60008000f00 */
[----:B------:R-:W-:Y:S01]  /*1450*/  FMUL R17, R0, R17 ;  /* 0x0000001100117220 */ /* 0x000fe20000400000 */
[----:B------:R-:W-:-:S04]  /*1460*/  IMAD.WIDE R14, R7, 0x4, R14 ;  /* 0x00000004070e7825 */ /* 0x000fc800078e020e */
[----:B--2---:R-:W-:-:S05]  /*1470*/  FFMA R17, R17, R18, R20 ;  /* 0x0000001211117223 */ /* 0x004fca0000000014 */
[----:B------:R0:W-:Y:S04]  /*1480*/  STG.E desc[UR16][R14.64+-0x10], R17 ;  /* 0xfffff0110e007986 */ /* 0x0001e8000c101910 */
[----:B------:R-:W2:Y:S04]  /*1490*/  LDG.E R19, desc[UR16][R12.64+-0xc] ;  /* 0xfffff4100c137981 */ /* 0x000ea8000c1e1900 */
[----:B------:R-:W3:Y:S04]  /*14a0*/  LDG.E R18, desc[UR16][R8.64+-0xc] ;  /* 0xfffff41008127981 */ /* 0x000ee8000c1e1900 */
[----:B------:R-:W3:Y:S01]  /*14b0*/  LDG.E R20, desc[UR16][R10.64+-0xc] ;  /* 0xfffff4100a147981 */ /* 0x000ee2000c1e1900 */
[----:B--2---:R-:W-:-:S04]  /*14c0*/  FADD R19, R19, -R6 ;  /* 0x8000000613137221 */ /* 0x004fc80000000000 */
[----:B------:R-:W-:-:S04]  /*14d0*/  FMUL R19, R0, R19 ;  /* 0x0000001300137220 */ /* 0x000fc80000400000 */
[----:B---3--:R-:W-:-:S05]  /*14e0*/  FFMA R19, R19, R18, R20 ;  /* 0x0000001213137223 */ /* 0x008fca0000000014 */
        /* <DEDUP_REMOVED lines=8> */
[----:B0-----:R-:W3:Y:S04]  /*1570*/  LDG.E R17, desc[UR16][R12.64+-0x4] ;  /* 0xfffffc100c117981 */ /* 0x001ee8000c1e1900 */
[----:B------:R-:W4:Y:S04]  /*1580*/  LDG.E R18, desc[UR16][R8.64+-0x4] ;  /* 0xfffffc1008127981 */ /* 0x000f28000c1e1900 */
[----:B------:R-:W4:Y:S01]  /*1590*/  LDG.E R20, desc[UR16][R10.64+-0x4] ;  /* 0xfffffc100a147981 */ /* 0x000f22000c1e1900 */
[----:B---3--:R-:W-:-:S04]  /*15a0*/  FADD R17, R17, -R6 ;  /* 0x8000000611117221 */ /* 0x008fc80000000000 */
[----:B------:R-:W-:-:S04]  /*15b0*/  FMUL R17, R0, R17 ;  /* 0x0000001100117220 */ /* 0x000fc80000400000 */
[----:B----4-:R-:W-:-:S05]  /*15c0*/  FFMA R17, R17, R18, R20 ;  /* 0x0000001211117223 */ /* 0x010fca0000000014 */
[----:B------:R0:W-:Y:S04]  /*15d0*/  STG.E desc[UR16][R14.64+-0x4], R17 ;  /* 0xfffffc110e007986 */ /* 0x0001e8000c101910 */
[----:B-1----:R-:W3:Y:S04]  /*15e0*/  LDG.E R19, desc[UR16][R12.64] ;  /* 0x000000100c137981 */ /* 0x002ee8000c1e1900 */
[----:B------:R-:W4:Y:S04]  /*15f0*/  LDG.E R18, desc[UR16][R8.64] ;  /* 0x0000001008127981 */ /* 0x000f28000c1e1900 */
[----:B------:R-:W4:Y:S01]  /*1600*/  LDG.E R20, desc[UR16][R10.64] ;  /* 0x000000100a147981 */ /* 0x000f22000c1e1900 */
[----:B---3--:R-:W-:-:S04]  /*1610*/  FADD R19, R19, -R6 ;  /* 0x8000000613137221 */ /* 0x008fc80000000000 */
[----:B------:R-:W-:-:S04]  /*1620*/  FMUL R19, R0, R19 ;  /* 0x0000001300137220 */ /* 0x000fc80000400000 */
[----:B----4-:R-:W-:-:S05]  /*1630*/  FFMA R19, R19, R18, R20 ;  /* 0x0000001213137223 */ /* 0x010fca0000000014 */
[----:B------:R1:W-:Y:S04]  /*1640*/  STG.E desc[UR16][R14.64], R19 ;  /* 0x000000130e007986 */ /* 0x0003e8000c101910 */
[----:B--2---:R-:W2:Y:S04]  /*1650*/  LDG.E R21, desc[UR16][R12.64+0x4] ;  /* 0x000004100c157981 */ /* 0x004ea8000c1e1900 */
        /* <DEDUP_REMOVED lines=14> */
[----:B------:R0:W4:Y:S04]  /*1740*/  LDG.E R18, desc[UR16][R8.64+0xc] ;  /* 0x00000c1008127981 */ /* 0x000128000c1e1900 */
[----:B------:R1:W4:Y:S01]  /*1750*/  LDG.E R20, desc[UR16][R10.64+0xc] ;  /* 0x00000c100a147981 */ /* 0x000322000c1e1900 */
[----:B------:R-:W-:-:S04]  /*1760*/  IADD3 R16, PT, PT, R16, 0x8, RZ ;  /* 0x0000000810107810 */ /* 0x000fc80007ffe0ff */
[----:B------:R-:W-:Y:S02]  /*1770*/  ISETP.NE.AND P1, PT, R16, RZ, PT ;  /* 0x000000ff1000720c */ /* 0x000fe40003f25270 */
[----:B0-----:R-:W-:Y:S02]  /*1780*/  IADD3 R8, P2, PT, R8, 0x20, RZ ;  /* 0x0000002008087810 */ /* 0x001fe40007f5e0ff */
[----:B-1----:R-:W-:Y:S02]  /*1790*/  IADD3 R10, P3, PT, R10, 0x20, RZ ;  /* 0x000000200a0a7810 */ /* 0x002fe40007f7e0ff */
[----:B------:R-:W-:Y:S02]  /*17a0*/  IADD3.X R9, PT, PT, RZ, R9, RZ, P2, !PT ;  /* 0x00000009ff097210 */ /* 0x000fe400017fe4ff */
[----:B------:R-:W-:Y:S02]  /*17b0*/  IADD3.X R11, PT, PT, RZ, R11, RZ, P3, !PT ;  /* 0x0000000bff0b7210 */ /* 0x000fe40001ffe4ff */
[----:B------:R-:W-:Y:S01]  /*17c0*/  IADD3 R7, PT, PT, R7, 0x8, RZ ;  /* 0x0000000807077810 */ /* 0x000fe20007ffe0ff */
[----:B---3--:R-:W-:-:S04]  /*17d0*/  FADD R19, R19, -R6 ;  /* 0x8000000613137221 */ /* 0x008fc80000000000 */
[----:B------:R-:W-:-:S04]  /*17e0*/  FMUL R19, R0, R19 ;  /* 0x0000001300137220 */ /* 0x000fc80000400000 */
[----:B----4-:R-:W-:-:S05]  /*17f0*/  FFMA R19, R19, R18, R20 ;  /* 0x0000001213137223 */ /* 0x010fca0000000014 */
[----:B------:R2:W-:Y:S01]  /*1800*/  STG.E desc[UR16][R14.64+0xc], R19 ;  /* 0x00000c130e007986 */ /* 0x0005e2000c101910 */
[----:B------:R-:W-:Y:S05]  /*1810*/  @P1 BRA `(.L_x_84) ;  /* 0xfffffff800e81947 */ /* 0x000fea000383ffff */
.L_x_83:
[----:B------:R-:W-:Y:S05]  /*1820*/  @!P0 EXIT ;  /* 0x000000000000894d */ /* 0x000fea0003800000 */
[----:B------:R-:W-:Y:S02]  /*1830*/  ISETP.GE.U32.AND P0, PT, R5, 0x4, PT ;  /* 0x000000040500780c */ /* 0x000fe40003f06070 */
[----:B--2---:R-:W-:-:S04]  /*1840*/  LOP3.LUT R17, R4, 0x3, RZ, 0xc0, !PT ;  /* 0x0000000304117812 */ /* 0x004fc800078ec0ff */
[----:B------:R-:W-:-:S07]  /*1850*/  ISETP.NE.AND P1, PT, R17, RZ, PT ;  /* 0x000000ff1100720c */ /* 0x000fce0003f25270 */
[----:B------:R-:W-:Y:S06]  /*1860*/  @!P0 BRA `(.L_x_85) ;  /* 0x0000000000988947 */ /* 0x000fec0003800000 */
[----:B------:R-:W0:Y:S01]  /*1870*/  LDC.64 R8, c[0x0][0x380] ;  /* 0x0000e000ff087b82 */ /* 0x000e220000000a00 */
[----:B------:R-:W-:-:S07]  /*1880*/  IADD3 R5, PT, PT, R2, R3, RZ ;  /* 0x0000000302057210 */ /* 0x000fce0007ffe0ff */
[----:B------:R-:W1:Y:S08]  /*1890*/  LDC.64 R10, c[0x0][0x390] ;  /* 0x0000e400ff0a7b82 */ /* 0x000e700000000a00 */
[----:B------:R-:W2:Y:S01]  /*18a0*/  LDC.64 R12, c[0x0][0x398] ;  /* 0x0000e600ff0c7b82 */ /* 0x000ea20000000a00 */
[----:B0-----:R-:W-:-:S07]  /*18b0*/  IMAD.WIDE R8, R5, 0x4, R8 ;  /* 0x0000000405087825 */ /* 0x001fce00078e0208 */
[----:B------:R-:W0:Y:S01]  /*18c0*/  LDC.64 R14, c[0x0][0x388] ;  /* 0x0000e200ff0e7b82 */ /* 0x000e220000000a00 */
[----:B------:R-:W3:Y:S01]  /*18d0*/  LDG.E R7, desc[UR16][R8.64] ;  /* 0x0000001008077981 */ /* 0x000ee2000c1e1900 */
[----:B-1----:R-:W-:-:S05]  /*18e0*/  IMAD.WIDE.U32 R10, R3, 0x4, R10 ;  /* 0x00000004030a7825 */ /* 0x002fca00078e000a */
[----:B------:R-:W4:Y:S01]  /*18f0*/  LDG.E R16, desc[UR16][R10.64] ;  /* 0x000000100a107981 */ /* 0x000f22000c1e1900 */
[----:B--2---:R-:W-:-:S05]  /*1900*/  IMAD.WIDE.U32 R12, R3, 0x4, R12 ;  /* 0x00000004030c7825 */ /* 0x004fca00078e000c */
[----:B------:R-:W4:Y:S01]  /*1910*/  LDG.E R18, desc[UR16][R12.64] ;  /* 0x000000100c127981 */ /* 0x000f22000c1e1900 */
[----:B0-----:R-:W-:-:S04]  /*1920*/  IMAD.WIDE R14, R5, 0x4, R14 ;  /* 0x00000004050e7825 */ /* 0x001fc800078e020e */
[----:B---3--:R-:W-:-:S04]  /*1930*/  FADD R7, R7, -R6 ;  /* 0x8000000607077221 */ /* 0x008fc80000000000 */
[----:B------:R-:W-:-:S04]  /*1940*/  FMUL R7, R0, R7 ;  /* 0x0000000700077220 */ /* 0x000fc80000400000 */
[----:B----4-:R-:W-:-:S05]  /*1950*/  FFMA R7, R7, R16, R18 ;  /* 0x0000001007077223 */ /* 0x010fca0000000012 */
        /* <DEDUP_REMOVED lines=15> */
[----:B0-----:R-:W2:Y:S04]  /*1a50*/  LDG.E R7, desc[UR16][R8.64+0xc] ;  /* 0x00000c1008077981 */ /* 0x001ea8000c1e1900 */
[----:B------:R-:W3:Y:S04]  /*1a60*/  LDG.E R16, desc[UR16][R10.64+0xc] ;  /* 0x00000c100a107981 */ /* 0x000ee8000c1e1900 */
[----:B------:R-:W3:Y:S01]  /*1a70*/  LDG.E R18, desc[UR16][R12.64+0xc] ;  /* 0x00000c100c127981 */ /* 0x000ee2000c1e1900 */
[----:B------:R-:W-:Y:S01]  /*1a80*/  IADD3 R3, PT, PT, R3, 0x4, RZ ;  /* 0x0000000403037810 */ /* 0x000fe20007ffe0ff */
[----:B--2---:R-:W-:-:S04]  /*1a90*/  FADD R7, R7, -R6 ;  /* 0x8000000607077221 */ /* 0x004fc80000000000 */
[----:B------:R-:W-:-:S04]  /*1aa0*/  FMUL R7, R0, R7 ;  /* 0x0000000700077220 */ /* 0x000fc80000400000 */
[----:B---3--:R-:W-:-:S05]  /*1ab0*/  FFMA R7, R7, R16, R18 ;  /* 0x0000001007077223 */ /* 0x008fca0000000012 */
[----:B------:R1:W-:Y:S02]  /*1ac0*/  STG.E desc[UR16][R14.64+0xc], R7 ;  /* 0x00000c070e007986 */ /* 0x0003e4000c101910 */
.L_x_85:
[----:B------:R-:W-:Y:S05]  /*1ad0*/  @!P1 EXIT ;  /* 0x000000000000994d */ /* 0x000fea0003800000 */
[----:B------:R-:W-:Y:S02]  /*1ae0*/  ISETP.NE.AND P0, PT, R17, 0x1, PT ;  /* 0x000000011100780c */ /* 0x000fe40003f05270 */
[----:B------:R-:W-:-:S04]  /*1af0*/  LOP3.LUT R4, R4, 0x1, RZ, 0xc0, !PT ;  /* 0x0000000104047812 */ /* 0x000fc800078ec0ff */
[----:B------:R-:W-:-:S07]  /*1b00*/  ISETP.NE.U32.AND P1, PT, R4, 0x1, PT ;  /* 0x000000010400780c */ /* 0x000fce0003f25070 */
[----:B------:R-:W-:Y:S06]  /*1b10*/  @!P0 BRA `(.L_x_86) ;  /* 0x0000000000608947 */ /* 0x000fec0003800000 */
[----:B-1----:R-:W0:Y:S01]  /*1b20*/  LDC.64 R4, c[0x0][0x380] ;  /* 0x0000e000ff047b82 */ /* 0x002e220000000a00 */
        /* <DEDUP_REMOVED lines=18> */
[----:B------:R-:W-:Y:S01]  /*1c50*/  IADD3 R3, PT, PT, R3, 0x2, RZ ;  /* 0x0000000203037810 */ /* 0x000fe20007ffe0ff */
[----:B--2---:R-:W-:-:S04]  /*1c60*/  FADD R15, R5, -R6 ;  /* 0x80000006050f7221 */ /* 0x004fc80000000000 */
[----:B------:R-:W-:-:S04]  /*1c70*/  FMUL R15, R0, R15 ;  /* 0x0000000f000f7220 */ /* 0x000fc80000400000 */
[----:B---3--:R-:W-:-:S05]  /*1c80*/  FFMA R15, R15, R14, R16 ;  /* 0x0000000e0f0f7223 */ /* 0x008fca0000000010 */
[----:B------:R0:W-:Y:S02]  /*1c90*/  STG.E desc[UR16][R12.64+0x4], R15 ;  /* 0x0000040f0c007986 */ /* 0x0001e4000c101910 */
.L_x_86:
[----:B------:R-:W-:Y:S05]  /*1ca0*/  @P1 EXIT ;  /* 0x000000000000194d */ /* 0x000fea0003800000 */
[----:B-1----:R-:W1:Y:S01]  /*1cb0*/  LDC.64 R4, c[0x0][0x380] ;  /* 0x0000e000ff047b82 */ /* 0x002e620000000a00 */
[----:B0-----:R-:W-:-:S07]  /*1cc0*/  IADD3 R7, PT, PT, R2, R3, RZ ;  /* 0x0000000302077210 */ /* 0x001fce0007ffe0ff */
[----:B------:R-:W0:Y:S08]  /*1cd0*/  LDC.64 R8, c[0x0][0x390] ;  /* 0x0000e400ff087b82 */ /* 0x000e300000000a00 */
[----:B------:R-:W2:Y:S01]  /*1ce0*/  LDC.64 R10, c[0x0][0x398] ;  /* 0x0000e600ff0a7b82 */ /* 0x000ea20000000a00 */
[----:B-1----:R-:W-:-:S06]  /*1cf0*/  IMAD.WIDE R4, R7, 0x4, R4 ;  /* 0x0000000407047825 */ /* 0x002fcc00078e0204 */
[----:B------:R-:W3:Y:S01]  /*1d00*/  LDG.E R5, desc[UR16][R4.64] ;  /* 0x0000001004057981 */ /* 0x000ee2000c1e1900 */
[----:B0-----:R-:W-:-:S06]  /*1d10*/  IMAD.WIDE.U32 R8, R3, 0x4, R8 ;  /* 0x0000000403087825 */ /* 0x001fcc00078e0008 */
[----:B------:R-:W4:Y:S01]  /*1d20*/  LDG.E R8, desc[UR16][R8.64] ;  /* 0x0000001008087981 */ /* 0x000f22000c1e1900 */
[----:B--2---:R-:W-:Y:S02]  /*1d30*/  IMAD.WIDE.U32 R2, R3, 0x4, R10 ;  /* 0x0000000403027825 */ /* 0x004fe400078e000a */
[----:B------:R-:W0:Y:S04]  /*1d40*/  LDC.64 R10, c[0x0][0x388] ;  /* 0x0000e200ff0a7b82 */ /* 0x000e280000000a00 */
[----:B------:R-:W4:Y:S01]  /*1d50*/  LDG.E R2, desc[UR16][R2.64] ;  /* 0x0000001002027981 */ /* 0x000f22000c1e1900 */
[----:B---3--:R-:W-:-:S04]  /*1d60*/  FADD R13, R5, -R6 ;  /* 0x80000006050d7221 */ /* 0x008fc80000000000 */
[----:B------:R-:W-:Y:S01]  /*1d70*/  FMUL R13, R0, R13 ;  /* 0x0000000d000d7220 */ /* 0x000fe20000400000 */
[----:B0-----:R-:W-:-:S04]  /*1d80*/  IMAD.WIDE R6, R7, 0x4, R10 ;  /* 0x0000000407067825 */ /* 0x001fc800078e020a */
[----:B----4-:R-:W-:-:S05]  /*1d90*/  FFMA R13, R13, R8, R2 ;  /* 0x000000080d0d7223 */ /* 0x010fca0000000002 */
[----:B------:R-:W-:Y:S01]  /*1da0*/  STG.E desc[UR16][R6.64], R13 ;  /* 0x0000000d06007986 */ /* 0x000fe2000c101910 */
[----:B------:R-:W-:Y:S05]  /*1db0*/  EXIT ;  /* 0x000000000000794d */ /* 0x000fea0003800000 */
        .weak           $__internal_1_$__cuda_sm3x_div_rn_noftz_f32_slowpath
        .type           $__internal_1_$__cuda_sm3x_div_rn_noftz_f32_slowpath,@function
        .size           $__internal_1_$__cuda_sm3x_div_rn_noftz_f32_slowpath,(.L_x_110 - $__internal_1_$__cuda_sm3x_div_rn_noftz_f32_slowpath)
$__internal_1_$__cuda_sm3x_div_rn_noftz_f32_slowpath:
[----:B------:R-:W-:Y:S01]  /*1dc0*/  SHF.R.U32.HI R7, RZ, 0x17, R3 ;  /* 0x00000017ff077819 */ /* 0x000fe20000011603 */
[----:B------:R-:W-:Y:S01]  /*1dd0*/  BSSY.RECONVERGENT B1, `(.L_x_87) ;  /* 0x0000063000017945 */ /* 0x000fe20003800200 */
        /* <DEDUP_REMOVED lines=33> */
.L_x_88:
[----:B------:R-:W-:Y:S01]  /*1ff0*/  LEA R8, R12, 0xc0800000, 0x17 ;  /* 0xc08000000c087811 */ /* 0x000fe200078eb8ff */
[----:B------:R-:W-:Y:S03]  /*2000*/  BSSY.RECONVERGENT B2, `(.L_x_93) ;  /* 0x0000036000027945 */ /* 0x000fe60003800200 */
[----:B------:R-:W-:Y:S02]  /*2010*/  IADD3 R8, PT, PT, -R8, R5, RZ ;  /* 0x0000000508087210 */ /* 0x000fe40007ffe1ff */
[----:B------:R-:W-:Y:S02]  /*2020*/  IADD3 R5, PT, PT, R10, -0x7f, RZ ;  /* 0xffffff810a057810 */ /* 0x000fe40007ffe0ff */
[----:B------:R0:W1:Y:S01]  /*2030*/  MUFU.RCP R9, R8 ;  /* 0x0000000800097308 */ /* 0x0000620000001000 */
[----:B------:R-:W-:Y:S02]  /*2040*/  FADD.FTZ R11, -R8, -RZ ;  /* 0x800000ff080b7221 */ /* 0x000fe40000010100 */
[C---:B------:R-:W-:Y:S01]  /*2050*/  IMAD R0, R5.reuse, -0x800000, R0 ;  /* 0xff80000005007824 */ /* 0x040fe200078e0200 */
        /* <DEDUP_REMOVED lines=22> */
[CCC-:B------:R-:W-:Y:S01]  /*21c0*/  FFMA.RZ R5, R14.reuse, R10.reuse, R9.reuse ;  /* 0x0000000a0e057223 */ /* 0x1c0fe2000000c009 */
[CCC-:B------:R-:W-:Y:S01]  /*21d0*/  FFMA.RM R8, R14.reuse, R10.reuse, R9.reuse ;  /* 0x0000000a0e087223 */ /* 0x1c0fe20000004009 */
[C---:B------:R-:W-:Y:S02]  /*21e0*/  ISETP.NE.AND P3, PT, R11.reuse, RZ, PT ;  /* 0x000000ff0b00720c */ /* 0x040fe40003f65270 */
[----:B------:R-:W-:Y:S02]  /*21f0*/  ISETP.NE.AND P1, PT, R11, RZ, PT ;  /* 0x000000ff0b00720c */ /* 0x000fe40003f25270 */
[----:B------:R-:W-:Y:S01]  /*2200*/  LOP3.LUT R7, R5, 0x7fffff, RZ, 0xc0, !PT ;  /* 0x007fffff05077812 */ /* 0x000fe200078ec0ff */
[----:B------:R-:W-:Y:S01]  /*2210*/  FFMA.RP R5, R14, R10, R9 ;  /* 0x0000000a0e057223 */ /* 0x000fe20000008009 */
        /* <DEDUP_REMOVED lines=16> */
.L_x_95:
[----:B------:R-:W-:-:S04]  /*2320*/  LOP3.LUT R0, R0, 0x80000000, RZ, 0xc0, !PT ;  /* 0x8000000000007812 */ /* 0x000fc800078ec0ff */
[----:B------:R-:W-:Y:S01]  /*2330*/  LOP3.LUT R0, R0, 0x7f800000, RZ, 0xfc, !PT ;  /* 0x7f80000000007812 */ /* 0x000fe200078efcff */
[----:B------:R-:W-:Y:S06]  /*2340*/  BRA `(.L_x_96) ;  /* 0x0000000000047947 */ /* 0x000fec0003800000 */
.L_x_94:
[----:B------:R-:W-:-:S07]  /*2350*/  LEA R0, R8, R0, 0x17 ;  /* 0x0000000008007211 */ /* 0x000fce00078eb8ff */
.L_x_96:
[----:B------:R-:W-:Y:S05]  /*2360*/  BSYNC.RECONVERGENT B2 ;  /* 0x0000000000027941 */ /* 0x000fea0003800200 */
.L_x_93:
[----:B------:R-:W-:Y:S05]  /*2370*/  BRA `(.L_x_97) ;  /* 0x0000000000207947 */ /* 0x000fea0003800000 */
.L_x_92:
[----:B------:R-:W-:-:S04]  /*2380*/  LOP3.LUT R0, R5, 0x80000000, R0, 0x48, !PT ;  /* 0x8000000005007812 */ /* 0x000fc800078e4800 */
[----:B------:R-:W-:Y:S01]  /*2390*/  LOP3.LUT R0, R0, 0x7f800000, RZ, 0xfc, !PT ;  /* 0x7f80000000007812 */ /* 0x000fe200078efcff */
[----:B------:R-:W-:Y:S06]  /*23a0*/  BRA `(.L_x_97) ;  /* 0x0000000000147947 */ /* 0x000fec0003800000 */
.L_x_91:
[----:B------:R-:W-:Y:S01]  /*23b0*/  LOP3.LUT R0, R5, 0x80000000, R0, 0x48, !PT ;  /* 0x8000000005007812 */ /* 0x000fe200078e4800 */
[----:B------:R-:W-:Y:S06]  /*23c0*/  BRA `(.L_x_97) ;  /* 0x00000000000c7947 */ /* 0x000fec0003800000 */
.L_x_90:
[----:B------:R-:W0:Y:S01]  /*23d0*/  MUFU.RSQ R0, -QNAN ;  /* 0xffc0000000007908 */ /* 0x000e220000001400 */
[----:B------:R-:W-:Y:S05]  /*23e0*/  BRA `(.L_x_97) ;  /* 0x0000000000047947 */ /* 0x000fea0003800000 */
.L_x_89:
[----:B------:R-:W-:-:S07]  /*23f0*/  FADD.FTZ R0, R0, R3 ;  /* 0x0000000300007221 */ /* 0x000fce0000010000 */
.L_x_97:
[----:B------:R-:W-:Y:S05]  /*2400*/  BSYNC.RECONVERGENT B1 ;  /* 0x0000000000017941 */ /* 0x000fea0003800200 */
.L_x_87:
[----:B------:R-:W-:-:S04]  /*2410*/  HFMA2 R5, -RZ, RZ, 0, 0 ;  /* 0x00000000ff057431 */ /* 0x000fc800000001ff */
[----:B0-----:R-:W-:Y:S05]  /*2420*/  RET.REL.NODEC R4 `(_Z17layer_norm_kernelPKfPfS0_S0_iii) ;  /* 0xffffffd804f47950 */ /* 0x001fea0003c3ffff */
.L_x_98:
        /* <DEDUP_REMOVED lines=13> */
.L_x_110:


//--------------------- .text._Z20add_pos_embed_kernelPfPKfS1_iii --------------------------
	.section	.text._Z20add_pos_embed_kernelPfPKfS1_iii,"ax",@progbits
	.align	128
        .global         _Z20add_pos_embed_kernelPfPKfS1_iii
        .type           _Z20add_pos_embed_kernelPfPKfS1_iii,@function
        .size           _Z20add_pos_embed_kernelPfPKfS1_iii,(.L_x_115 - _Z20add_pos_embed_kernelPfPKfS1_iii)
        .other          _Z20add_pos_embed_kernelPfPKfS1_iii,@"STO_CUDA_ENTRY STV_DEFAULT"
_Z20add_pos_embed_kernelPfPKfS1_iii:
.text._Z20add_pos_embed_kernelPfPKfS1_iii:
[----:B------:R-:W-:Y:S01]  /*0000*/  LDC R1, c[0x0][0x37c] ;  /* 0x0000df00ff017b82 */ /* 0x000fe20000000800 */
[----:B------:R-:W0:Y:S07]  /*0010*/  S2R R3, SR_TID.X ;  /* 0x0000000000037919 */ /* 0x000e2e0000002100 */
[----:B------:R-:W0:Y:S01]  /*0020*/  S2UR UR6, SR_CTAID.X ;  /* 0x00000000000679c3 */ /* 0x000e220000002500 */
[----:B------:R-:W1:Y:S07]  /*0030*/  LDCU.64 UR4, c[0x0][0x398] ;  /* 0x00007300ff0477ac */ /* 0x000e6e0008000a00 */
[----:B------:R-:W0:Y:S08]  /*0040*/  LDC R0, c[0x0][0x360] ;  /* 0x0000d800ff007b82 */ /* 0x000e300000000800 */
[----:B------:R-:W2:Y:S01]  /*0050*/  LDC R2, c[0x0][0x3a0] ;  /* 0x0000e800ff027b82 */ /* 0x000ea20000000800 */
[----:B-1----:R-:W-:Y:S01]  /*0060*/  UIMAD UR4, UR5, UR4, URZ ;  /* 0x00000004050472a4 */ /* 0x002fe2000f8e02ff */
[----:B0-----:R-:W-:-:S05]  /*0070*/  IMAD R0, R0, UR6, R3 ;  /* 0x0000000600007c24 */ /* 0x001fca000f8e0203 */
[----:B--2---:R-:W-:-:S05]  /*0080*/  IMAD R3, R2, UR4, RZ ;  /* 0x0000000402037c24 */ /* 0x004fca000f8e02ff */
[----:B------:R-:W-:-:S13]  /*0090*/  ISETP.GE.AND P0, PT, R0, R3, PT ;  /* 0x000000030000720c */ /* 0x000fda0003f06270 */
[----:B------:R-:W-:Y:S05]  /*00a0*/  @P0 EXIT ;  /* 0x000000000000094d */ /* 0x000fea0003800000 */
[----:B------:R-:W-:Y:S01]  /*00b0*/  IMAD R12, R2, UR5, RZ ;  /* 0x00000005020c7c24 */ /* 0x000fe2000f8e02ff */
[----:B------:R-:W-:Y:S01]  /*00c0*/  IABS R3, R2 ;  /* 0x0000000200037213 */ /* 0x000fe20000000000 */
[----:B------:R-:W0:Y:S01]  /*00d0*/  LDCU.64 UR4, c[0x0][0x358] ;  /* 0x00006b00ff0477ac */ /* 0x000e220008000a00 */
[----:B------:R-:W-:Y:S02]  /*00e0*/  IABS R10, R0 ;  /* 0x00000000000a7213 */ /* 0x000fe40000000000 */
[-C--:B------:R-:W-:Y:S02]  /*00f0*/  IABS R7, R12.reuse ;  /* 0x0000000c00077213 */ /* 0x080fe40000000000 */
[----:B------:R-:W-:Y:S02]  /*0100*/  IABS R11, R12 ;  /* 0x0000000c000b7213 */ /* 0x000fe40000000000 */
[----:B------:R-:W1:Y:S01]  /*0110*/  I2F.RP R6, R7 ;  /* 0x0000000700067306 */ /* 0x000e620000209400 */
[----:B------:R-:W-:-:S07]  /*0120*/  ISETP.NE.AND P1, PT, R12, RZ, PT ;  /* 0x000000ff0c00720c */ /* 0x000fce0003f25270 */
[----:B-1----:R-:W1:Y:S02]  /*0130*/  MUFU.RCP R6, R6 ;  /* 0x0000000600067308 */ /* 0x002e640000001000 */
[----:B-1----:R-:W-:-:S06]  /*0140*/  VIADD R4, R6, 0xffffffe ;  /* 0x0ffffffe06047836 */ /* 0x002fcc0000000000 */
[----:B------:R-:W1:Y:S08]  /*0150*/  I2F.RP R6, R3 ;  /* 0x0000000300067306 */ /* 0x000e700000209400 */
[----:B------:R2:W3:Y:S08]  /*0160*/  F2I.FTZ.U32.TRUNC.NTZ R5, R4 ;  /* 0x0000000400057305 */ /* 0x0004f0000021f000 */
[----:B-1----:R-:W1:Y:S01]  /*0170*/  MUFU.RCP R6, R6 ;  /* 0x0000000600067308 */ /* 0x002e620000001000 */
[----:B--2---:R-:W-:Y:S01]  /*0180*/  IMAD.MOV.U32 R4, RZ, RZ, RZ ;  /* 0x000000ffff047224 */ /* 0x004fe200078e00ff */
[----:B---3--:R-:W-:-:S05]  /*0190*/  IADD3 R8, PT, PT, RZ, -R5, RZ ;  /* 0x80000005ff087210 */ /* 0x008fca0007ffe0ff */
[----:B------:R-:W-:Y:S01]  /*01a0*/  IMAD R9, R8, R7, RZ ;  /* 0x0000000708097224 */ /* 0x000fe200078e02ff */
[----:B------:R-:W-:-:S03]  /*01b0*/  MOV R8, R10 ;  /* 0x0000000a00087202 */ /* 0x000fc60000000f00 */
[----:B------:R-:W-:-:S04]  /*01c0*/  IMAD.HI.U32 R5, R5, R9, R4 ;  /* 0x0000000905057227 */ /* 0x000fc800078e0004 */
[----:B------:R-:W-:Y:S02]  /*01d0*/  IMAD.MOV R4, RZ, RZ, -R11 ;  /* 0x000000ffff047224 */ /* 0x000fe400078e0a0b */
[----:B------:R-:W-:-:S04]  /*01e0*/  IMAD.HI.U32 R5, R5, R8, RZ ;  /* 0x0000000805057227 */ /* 0x000fc800078e00ff */
[----:B------:R-:W-:Y:S02]  /*01f0*/  IMAD R4, R5, R4, R8 ;  /* 0x0000000405047224 */ /* 0x000fe400078e0208 */
[----:B-1----:R-:W-:-:S03]  /*0200*/  VIADD R5, R6, 0xffffffe ;  /* 0x0ffffffe06057836 */ /* 0x002fc60000000000 */
[----:B------:R-:W-:-:S03]  /*0210*/  ISETP.GT.U32.AND P0, PT, R7, R4, PT ;  /* 0x000000040700720c */ /* 0x000fc60003f04070 */
[----:B------:R-:W1:Y:S10]  /*0220*/  F2I.FTZ.U32.TRUNC.NTZ R5, R5 ;  /* 0x0000000500057305 */ /* 0x000e74000021f000 */
[----:B------:R-:W-:-:S02]  /*0230*/  @!P0 IADD3 R4, PT, PT, R4, -R7, RZ ;  /* 0x8000000704048210 */ /* 0x000fc40007ffe0ff */
[----:B------:R-:W-:Y:S02]  /*0240*/  ISETP.GE.AND P0, PT, R0, RZ, PT ;  /* 0x000000ff0000720c */ /* 0x000fe40003f06270 */
[----:B------:R-:W-:-:S13]  /*0250*/  ISETP.GT.U32.AND P2, PT, R7, R4, PT ;  /* 0x000000040700720c */ /* 0x000fda0003f44070 */
[----:B------:R-:W-:-:S05]  /*0260*/  @!P2 IADD3 R4, PT, PT, R4, -R7, RZ ;  /* 0x800000070404a210 */ /* 0x000fca0007ffe0ff */
[----:B------:R-:W-:Y:S01]  /*0270*/  IMAD.MOV.U32 R7, RZ, RZ, R4 ;  /* 0x000000ffff077224 */ /* 0x000fe200078e0004 */
[----:B-1----:R-:W-:-:S03]  /*0280*/  IADD3 R4, PT, PT, RZ, -R5, RZ ;  /* 0x80000005ff047210 */ /* 0x002fc60007ffe0ff */
[----:B------:R-:W-:Y:S01]  /*0290*/  @!P0 IMAD.MOV R7, RZ, RZ, -R7 ;  /* 0x000000ffff078224 */ /* 0x000fe200078e0a07 */
[----:B------:R-:W-:Y:S01]  /*02a0*/  @!P1 LOP3.LUT R7, RZ, R12, RZ, 0x33, !PT ;  /* 0x0000000cff079212 */ /* 0x000fe200078e33ff */
[----:B------:R-:W-:Y:S02]  /*02b0*/  IMAD R9, R4, R3, RZ ;  /* 0x0000000304097224 */ /* 0x000fe400078e02ff */
[----:B------:R-:W-:Y:S01]  /*02c0*/  HFMA2 R4, -RZ, RZ, 0, 0 ;  /* 0x00000000ff047431 */ /* 0x000fe200000001ff */
[----:B------:R-:W-:Y:S02]  /*02d0*/  IABS R6, R7 ;  /* 0x0000000700067213 */ /* 0x000fe40000000000 */
[----:B------:R-:W-:Y:S02]  /*02e0*/  LOP3.LUT R7, R7, R2, RZ, 0x3c, !PT ;  /* 0x0000000207077212 */ /* 0x000fe400078e3cff */
[----:B------:R-:W-:-:S06]  /*02f0*/  IMAD.HI.U32 R4, R5, R9, R4 ;  /* 0x0000000905047227 */ /* 0x000fcc00078e0004 */
[----:B------:R-:W-:-:S04]  /*0300*/  IMAD.HI.U32 R5, R4, R6, RZ ;  /* 0x0000000604057227 */ /* 0x000fc800078e00ff */
[----:B------:R-:W-:Y:S02]  /*0310*/  IMAD.MOV R9, RZ, RZ, -R5 ;  /* 0x000000ffff097224 */ /* 0x000fe400078e0a05 */
[----:B------:R-:W-:-:S04]  /*0320*/  IMAD.HI.U32 R4, R4, R8, RZ ;  /* 0x0000000804047227 */ /* 0x000fc800078e00ff */
[----:B------:R-:W-:Y:S01]  /*0330*/  IMAD R6, R3, R9, R6 ;  /* 0x0000000903067224 */ /* 0x000fe200078e0206 */
[----:B------:R-:W-:-:S04]  /*0340*/  IADD3 R4, PT, PT, -R4, RZ, RZ ;  /* 0x000000ff04047210 */ /* 0x000fc80007ffe1ff */
[C---:B------:R-:W-:Y:S01]  /*0350*/  ISETP.GT.U32.AND P3, PT, R3.reuse, R6, PT ;  /* 0x000000060300720c */ /* 0x040fe20003f64070 */
[----:B------:R-:W-:Y:S01]  /*0360*/  IMAD R8, R3, R4, R8 ;  /* 0x0000000403087224 */ /* 0x000fe200078e0208 */
[----:B------:R-:W-:-:S04]  /*0370*/  LOP3.LUT R4, RZ, R2, RZ, 0x33, !PT ;  /* 0x00000002ff047212 */ /* 0x000fc800078e33ff */
[----:B------:R-:W-:-:S07]  /*0380*/  ISETP.GT.U32.AND P2, PT, R3, R8, PT ;  /* 0x000000080300720c */ /* 0x000fce0003f44070 */
[----:B------:R-:W-:Y:S02]  /*0390*/  @!P3 IMAD.IADD R6, R6, 0x1, -R3 ;  /* 0x000000010606b824 */ /* 0x000fe400078e0a03 */
[----:B------:R-:W-:-:S03]  /*03a0*/  @!P3 VIADD R5, R5, 0x1 ;  /* 0x000000010505b836 */ /* 0x000fc60000000000 */
[-C--:B------:R-:W-:Y:S02]  /*03b0*/  ISETP.GE.U32.AND P1, PT, R6, R3.reuse, PT ;  /* 0x000000030600720c */ /* 0x080fe40003f26070 */
[----:B------:R-:W-:Y:S02]  /*03c0*/  @!P2 IADD3 R8, PT, PT, R8, -R3, RZ ;  /* 0x800000030808a210 */ /* 0x000fe40007ffe0ff */
[----:B------:R-:W-:Y:S02]  /*03d0*/  ISETP.GE.AND P2, PT, R7, RZ, PT ;  /* 0x000000ff0700720c */ /* 0x000fe40003f46270 */
[----:B------:R-:W-:-:S07]  /*03e0*/  ISETP.GT.U32.AND P3, PT, R3, R8, PT ;  /* 0x000000080300720c */ /* 0x000fce0003f64070 */
[----:B------:R-:W-:Y:S02]  /*03f0*/  @P1 IADD3 R5, PT, PT, R5, 0x1, RZ ;  /* 0x0000000105051810 */ /* 0x000fe40007ffe0ff */
[----:B------:R-:W-:-:S03]  /*0400*/  ISETP.NE.AND P1, PT, R2, RZ, PT ;  /* 0x000000ff0200720c */ /* 0x000fc60003f25270 */
[----:B------:R-:W-:Y:S01]  /*0410*/  @!P2 IMAD.MOV R5, RZ, RZ, -R5 ;  /* 0x000000ffff05a224 */ /* 0x000fe200078e0a05 */
[----:B------:R-:W-:-:S04]  /*0420*/  @!P3 IADD3 R8, PT, PT, R8, -R3, RZ ;  /* 0x800000030808b210 */ /* 0x000fc80007ffe0ff */
[----:B------:R-:W-:Y:S01]  /*0430*/  SEL R3, R4, R5, !P1 ;  /* 0x0000000504037207 */ /* 0x000fe20004800000 */
[----:B------:R-:W-:-:S03]  /*0440*/  @!P0 IMAD.MOV R8, RZ, RZ, -R8 ;  /* 0x000000ffff088224 */ /* 0x000fc600078e0a08 */
[----:B------:R-:W-:Y:S02]  /*0450*/  ISETP.NE.AND P2, PT, R3, RZ, PT ;  /* 0x000000ff0300720c */ /* 0x000fe40003f45270 */
[----:B------:R-:W-:-:S11]  /*0460*/  SEL R9, R4, R8, !P1 ;  /* 0x0000000804097207 */ /* 0x000fd60004800000 */
[----:B0-----:R-:W-:Y:S05]  /*0470*/  @P2 BRA `(.L_x_99) ;  /* 0x00000000002c2947 */ /* 0x001fea0003800000 */
[----:B------:R-:W0:Y:S08]  /*0480*/  LDC.64 R2, c[0x0][0x390] ;  /* 0x0000e400ff027b82 */ /* 0x000e300000000a00 */
[----:B------:R-:W1:Y:S08]  /*0490*/  LDC.64 R4, c[0x0][0x388] ;  /* 0x0000e200ff047b82 */ /* 0x000e700000000a00 */
[----:B------:R-:W2:Y:S01]  /*04a0*/  LDC.64 R6, c[0x0][0x380] ;  /* 0x0000e000ff067b82 */ /* 0x000ea20000000a00 */
[----:B0-----:R-:W-:-:S06]  /*04b0*/  IMAD.WIDE R2, R9, 0x4, R2 ;  /* 0x0000000409027825 */ /* 0x001fcc00078e0202 */
[----:B------:R-:W3:Y:S01]  /*04c0*/  LDG.E R2, desc[UR4][R2.64] ;  /* 0x0000000402027981 */ /* 0x000ee2000c1e1900 */
[----:B-1----:R-:W-:-:S06]  /*04d0*/  IMAD.WIDE R4, R9, 0x4, R4 ;  /* 0x0000000409047825 */ /* 0x002fcc00078e0204 */
[----:B------:R-:W3:Y:S01]  /*04e0*/  LDG.E R5, desc[UR4][R4.64] ;  /* 0x0000000404057981 */ /* 0x000ee2000c1e1900 */
[----:B--2---:R-:W-:-:S04]  /*04f0*/  IMAD.WIDE R6, R0, 0x4, R6 ;  /* 0x0000000400067825 */ /* 0x004fc800078e0206 */
[----:B---3--:R-:W-:-:S05]  /*0500*/  FADD R9, R2, R5 ;  /* 0x0000000502097221 */ /* 0x008fca0000000000 */
[----:B------:R-:W-:Y:S01]  /*0510*/  STG.E desc[UR4][R6.64], R9 ;  /* 0x0000000906007986 */ /* 0x000fe2000c101904 */
[----:B------:R-:W-:Y:S05]  /*0520*/  EXIT ;  /* 0x000000000000794d */ /* 0x000fea0003800000 */
.L_x_99:
[----:B------:R-:W0:Y:S01]  /*0530*/  LDC.64 R4, c[0x0][0x388] ;  /* 0x0000e200ff047b82 */ /* 0x000e220000000a00 */
[----:B------:R-:W-:-:S07]  /*0540*/  IMAD R3, R3, R2, R9 ;  /* 0x0000000203037224 */ /* 0x000fce00078e0209 */
[----:B------:R-:W1:Y:S01]  /*0550*/  LDC.64 R6, c[0x0][0x380] ;  /* 0x0000e000ff067b82 */ /* 0x000e620000000a00 */
[----:B0-----:R-:W-:-:S06]  /*0560*/  IMAD.WIDE R2, R3, 0x4, R4 ;  /* 0x0000000403027825 */ /* 0x001fcc00078e0204 */
[----:B------:R-:W2:Y:S01]  /*0570*/  LDG.E R2, desc[UR4][R2.64] ;  /* 0x0000000402027981 */ /* 0x000ea2000c1e1900 */
[----:B-1----:R-:W-:-:S05]  /*0580*/  IMAD.WIDE R6, R0, 0x4, R6 ;  /* 0x0000000400067825 */ /* 0x002fca00078e0206 */
[----:B------:R-:W2:Y:S02]  /*0590*/  LDG.E R5, desc[UR4][R6.64] ;  /* 0x0000000406057981 */ /* 0x000ea4000c1e1900 */
[----:B--2---:R-:W-:-:S05]  /*05a0*/  FADD R5, R2, R5 ;  /* 0x0000000502057221 */ /* 0x004fca0000000000 */
[----:B------:R-:W-:Y:S01]  /*05b0*/  STG.E desc[UR4][R6.64], R5 ;  /* 0x0000000506007986 */ /* 0x000fe2000c101904 */
[----:B------:R-:W-:Y:S05]  /*05c0*/  EXIT ;  /* 0x000000000000794d */ /* 0x000fea0003800000 */
.L_x_100:
        /* <DEDUP_REMOVED lines=11> */
.L_x_115:


//--------------------- .text._Z18patch_embed_kernelPKfPfS0_S0_iiii --------------------------
	.section	.text._Z18patch_embed_kernelPKfPfS0_S0_iiii,"ax",@progbits
	.align	128
        .global         _Z18patch_embed_kernelPKfPfS0_S0_iiii
        .type           _Z18patch_embed_kernelPKfPfS0_S0_iiii,@function
        .size           _Z18patch_embed_kernelPKfPfS0_S0_iiii,(.L_x_116 - _Z18patch_embed_kernelPKfPfS0_S0_iiii)
        .other          _Z18patch_embed_kernelPKfPfS0_S0_iiii,@"STO_CUDA_ENTRY STV_DEFAULT"
_Z18patch_embed_kernelPKfPfS0_S0_iiii:
.text._Z18patch_embed_kernelPKfPfS0_S0_iiii:
[----:B------:R-:W-:Y:S08]  /*0000*/  LDC R1, c[0x0][0x37c] ;  /* 0x0000df00ff017b82 */ /* 0x000ff00000000800 */
[----:B------:R-:W0:Y:S01]  /*0010*/  LDC R9, c[0x0][0x3a8] ;  /* 0x0000ea00ff097b82 */ /* 0x000e220000000800 */
[----:B------:R-:W1:Y:S01]  /*0020*/  S2R R11, SR_TID.X ;  /* 0x00000000000b7919 */ /* 0x000e620000002100 */
[----:B------:R-:W2:Y:S06]  /*0030*/  LDCU UR5, c[0x0][0x3a0] ;  /* 0x00007400ff0577ac */ /* 0x000eac0008000800 */
[----:B------:R-:W3:Y:S08]  /*0040*/  LDC R4, c[0x0][0x3a4] ;  /* 0x0000e900ff047b82 */ /* 0x000ef00000000800 */
[----:B------:R-:W1:Y:S01]  /*0050*/  S2UR UR4, SR_CTAID.X ;  /* 0x00000000000479c3 */ /* 0x000e620000002500 */
[----:B0-----:R-:W-:-:S04]  /*0060*/  IABS R5, R9 ;  /* 0x0000000900057213 */ /* 0x001fc80000000000 */
[----:B------:R-:W0:Y:S08]  /*0070*/  I2F.RP R0, R5 ;  /* 0x0000000500007306 */ /* 0x000e300000209400 */
[----:B0-----:R-:W0:Y:S02]  /*0080*/  MUFU.RCP R0, R0 ;  /* 0x0000000000007308 */ /* 0x001e240000001000 */
[----:B0-----:R-:W-:-:S06]  /*0090*/  IADD3 R2, PT, PT, R0, 0xffffffe, RZ ;  /* 0x0ffffffe00027810 */ /* 0x001fcc0007ffe0ff */
[----:B------:R0:W4:Y:S02]  /*00a0*/  F2I.FTZ.U32.TRUNC.NTZ R3, R2 ;  /* 0x0000000200037305 */ /* 0x000124000021f000 */
[----:B0-----:R-:W-:Y:S02]  /*00b0*/  HFMA2 R2, -RZ, RZ, 0, 0 ;  /* 0x00000000ff027431 */ /* 0x001fe400000001ff */
[----:B----4-:R-:W-:-:S04]  /*00c0*/  IMAD.MOV R6, RZ, RZ, -R3 ;  /* 0x000000ffff067224 */ /* 0x010fc800078e0a03 */
[----:B------:R-:W-:Y:S01]  /*00d0*/  IMAD R7, R6, R5, RZ ;  /* 0x0000000506077224 */ /* 0x000fe200078e02ff */
[----:B---3--:R-:W-:-:S03]  /*00e0*/  IABS R6, R4 ;  /* 0x0000000400067213 */ /* 0x008fc60000000000 */
[----:B------:R-:W-:-:S06]  /*00f0*/  IMAD.HI.U32 R3, R3, R7, R2 ;  /* 0x0000000703037227 */ /* 0x000fcc00078e0002 */
[----:B------:R-:W-:-:S04]  /*0100*/  IMAD.HI.U32 R3, R3, R6, RZ ;  /* 0x0000000603037227 */ /* 0x000fc800078e00ff */
[----:B------:R-:W-:-:S04]  /*0110*/  IMAD.MOV R0, RZ, RZ, -R3 ;  /* 0x000000ffff007224 */ /* 0x000fc800078e0a03 */
[----:B------:R-:W-:-:S05]  /*0120*/  IMAD R0, R5, R0, R6 ;  /* 0x0000000005007224 */ /* 0x000fca00078e0206 */
[----:B------:R-:W-:-:S13]  /*0130*/  ISETP.GT.U32.AND P1, PT, R5, R0, PT ;  /* 0x000000000500720c */ /* 0x000fda0003f24070 */
[-C--:B------:R-:W-:Y:S01]  /*0140*/  @!P1 IADD3 R0, PT, PT, R0, -R5.reuse, RZ ;  /* 0x8000000500009210 */ /* 0x080fe20007ffe0ff */
[----:B------:R-:W-:Y:S01]  /*0150*/  @!P1 VIADD R3, R3, 0x1 ;  /* 0x0000000103039836 */ /* 0x000fe20000000000 */
[----:B------:R-:W-:Y:S02]  /*0160*/  ISETP.NE.AND P1, PT, R9, RZ, PT ;  /* 0x000000ff0900720c */ /* 0x000fe40003f25270 */
[----:B------:R-:W-:Y:S02]  /*0170*/  ISETP.GE.U32.AND P0, PT, R0, R5, PT ;  /* 0x000000050000720c */ /* 0x000fe40003f06070 */
[----:B------:R-:W-:Y:S01]  /*0180*/  LOP3.LUT R0, R4, R9, RZ, 0x3c, !PT ;  /* 0x0000000904007212 */ /* 0x000fe200078e3cff */
[----:B------:R-:W2:Y:S03]  /*0190*/  LDC R5, c[0x0][0x3ac] ;  /* 0x0000eb00ff057b82 */ /* 0x000ea60000000800 */
[----:B------:R-:W-:-:S05]  /*01a0*/  ISETP.GE.AND P2, PT, R0, RZ, PT ;  /* 0x000000ff0000720c */ /* 0x000fca0003f46270 */
[----:B------:R-:W1:Y:S02]  /*01b0*/  LDC R0, c[0x0][0x360] ;  /* 0x0000d800ff007b82 */ /* 0x000e640000000800 */
[----:B------:R-:W-:-:S06]  /*01c0*/  @P0 IADD3 R3, PT, PT, R3, 0x1, RZ ;  /* 0x0000000103030810 */ /* 0x000fcc0007ffe0ff */
[----:B------:R-:W-:Y:S01]  /*01d0*/  @!P2 IMAD.MOV R3, RZ, RZ, -R3 ;  /* 0x000000ffff03a224 */ /* 0x000fe200078e0a03 */
[----:B------:R-:W-:-:S05]  /*01e0*/  @!P1 LOP3.LUT R3, RZ, R9, RZ, 0x33, !PT ;  /* 0x00000009ff039212 */ /* 0x000fca00078e33ff */
[----:B------:R-:W-:Y:S02]  /*01f0*/  IMAD R10, R3, R3, RZ ;  /* 0x00000003030a7224 */ /* 0x000fe400078e02ff */
[----:B--2---:R-:W-:-:S04]  /*0200*/  IMAD R7, R5, UR5, RZ ;  /* 0x0000000505077c24 */ /* 0x004fc8000f8e02ff */
[----:B------:R-:W-:Y:S02]  /*0210*/  IMAD R7, R10, R7, RZ ;  /* 0x000000070a077224 */ /* 0x000fe400078e02ff */
[----:B-1----:R-:W-:-:S05]  /*0220*/  IMAD R0, R0, UR4, R11 ;  /* 0x0000000400007c24 */ /* 0x002fca000f8e020b */
[----:B------:R-:W-:-:S13]  /*0230*/  ISETP.GE.AND P0, PT, R0, R7, PT ;  /* 0x000000070000720c */ /* 0x000fda0003f06270 */
[----:B------:R-:W-:Y:S05]  /*0240*/  @P0 EXIT ;  /* 0x000000000000094d */ /* 0x000fea0003800000 */
[----:B------:R-:W-:Y:S01]  /*0250*/  IABS R6, R5 ;  /* 0x0000000500067213 */ /* 0x000fe20000000000 */
[----:B------:R-:W0:Y:S01]  /*0260*/  LDCU.64 UR6, c[0x0][0x358] ;  /* 0x00006b00ff0677ac */ /* 0x000e220008000a00 */
[----:B------:R-:W-:Y:S02]  /*0270*/  IABS R15, R0 ;  /* 0x00000000000f7213 */ /* 0x000fe40000000000 */
[----:B------:R-:W1:Y:S01]  /*0280*/  I2F.RP R2, R6 ;  /* 0x0000000600027306 */ /* 0x000e620000209400 */
[----:B------:R-:W-:-:S07]  /*0290*/  ISETP.GE.AND P1, PT, R0, RZ, PT ;  /* 0x000000ff0000720c */ /* 0x000fce0003f26270 */
[----:B-1----:R-:W1:Y:S02]  /*02a0*/  MUFU.RCP R2, R2 ;  /* 0x0000000200027308 */ /* 0x002e640000001000 */
[----:B-1----:R-:W-:-:S06]  /*02b0*/  IADD3 R12, PT, PT, R2, 0xffffffe, RZ ;  /* 0x0ffffffe020c7810 */ /* 0x002fcc0007ffe0ff */
[----:B------:R1:W2:Y:S02]  /*02c0*/  F2I.FTZ.U32.TRUNC.NTZ R13, R12 ;  /* 0x0000000c000d7305 */ /* 0x0002a4000021f000 */
[----:B-1----:R-:W-:Y:S01]  /*02d0*/  MOV R12, RZ ;  /* 0x000000ff000c7202 */ /* 0x002fe20000000f00 */
[----:B--2---:R-:W-:-:S04]  /*02e0*/  IMAD.MOV R7, RZ, RZ, -R13 ;  /* 0x000000ffff077224 */ /* 0x004fc800078e0a0d */
[----:B------:R-:W-:-:S04]  /*02f0*/  IMAD R7, R7, R6, RZ ;  /* 0x0000000607077224 */ /* 0x000fc800078e02ff */
[----:B------:R-:W-:Y:S02]  /*0300*/  IMAD.HI.U32 R8, R13, R7, R12 ;  /* 0x000000070d087227 */ /* 0x000fe400078e000c */
[----:B------:R-:W1:Y:S02]  /*0310*/  LDC.64 R12, c[0x0][0x398] ;  /* 0x0000e600ff0c7b82 */ /* 0x000e640000000a00 */
[----:B------:R-:W-:Y:S02]  /*0320*/  IMAD R17, R10, R5, RZ ;  /* 0x000000050a117224 */ /* 0x000fe400078e02ff */
[----:B------:R-:W-:-:S04]  /*0330*/  IMAD.HI.U32 R7, R8, R15, RZ ;  /* 0x0000000f08077227 */ /* 0x000fc800078e00ff */
[----:B------:R-:W-:Y:S01]  /*0340*/  IMAD.MOV R7, RZ, RZ, -R7 ;  /* 0x000000ffff077224 */ /* 0x000fe200078e0a07 */
[----:B------:R-:W-:-:S03]  /*0350*/  IABS R16, R17 ;  /* 0x0000001100107213 */ /* 0x000fc60000000000 */
[C---:B------:R-:W-:Y:S01]  /*0360*/  IMAD R7, R6.reuse, R7, R15 ;  /* 0x0000000706077224 */ /* 0x040fe200078e020f */
[----:B------:R-:W2:Y:S04]  /*0370*/  I2F.RP R14, R16 ;  /* 0x00000010000e7306 */ /* 0x000ea80000209400 */
[----:B------:R-:W-:-:S04]  /*0380*/  ISETP.GT.U32.AND P0, PT, R6, R7, PT ;  /* 0x000000070600720c */ /* 0x000fc80003f04070 */
[----:B--2---:R-:W2:Y:S09]  /*0390*/  MUFU.RCP R14, R14 ;  /* 0x0000000e000e7308 */ /* 0x004eb20000001000 */
[----:B------:R-:W-:-:S04]  /*03a0*/  @!P0 IADD3 R7, PT, PT, R7, -R6, RZ ;  /* 0x8000000607078210 */ /* 0x000fc80007ffe0ff */
[----:B------:R-:W-:Y:S02]  /*03b0*/  ISETP.GT.U32.AND P0, PT, R6, R7, PT ;  /* 0x000000070600720c */ /* 0x000fe40003f04070 */
[----:B--2---:R-:W-:-:S11]  /*03c0*/  IADD3 R10, PT, PT, R14, 0xffffffe, RZ ;  /* 0x0ffffffe0e0a7810 */ /* 0x004fd60007ffe0ff */
[----:B------:R-:W-:Y:S01]  /*03d0*/  @!P0 IADD3 R7, PT, PT, R7, -R6, RZ ;  /* 0x8000000607078210 */ /* 0x000fe20007ffe0ff */
[----:B------:R-:W2:Y:S01]  /*03e0*/  F2I.FTZ.U32.TRUNC.NTZ R11, R10 ;  /* 0x0000000a000b7305 */ /* 0x000ea2000021f000 */
[----:B------:R-:W-:-:S03]  /*03f0*/  ISETP.NE.AND P0, PT, R5, RZ, PT ;  /* 0x000000ff0500720c */ /* 0x000fc60003f05270 */
[----:B------:R-:W-:Y:S01]  /*0400*/  IMAD.MOV.U32 R2, RZ, RZ, R7 ;  /* 0x000000ffff027224 */ /* 0x000fe200078e0007 */
[----:B------:R-:W-:-:S04]  /*0410*/  LOP3.LUT R7, RZ, R5, RZ, 0x33, !PT ;  /* 0x00000005ff077212 */ /* 0x000fc800078e33ff */
[----:B------:R-:W-:-:S04]  /*0420*/  @!P1 IADD3 R2, PT, PT, -R2, RZ, RZ ;  /* 0x000000ff02029210 */ /* 0x000fc80007ffe1ff */
[----:B------:R-:W-:Y:S01]  /*0430*/  SEL R2, R7, R2, !P0 ;  /* 0x0000000207027207 */ /* 0x000fe20004000000 */
[----:B--2---:R-:W-:-:S04]  /*0440*/  IMAD.MOV R19, RZ, RZ, -R11 ;  /* 0x000000ffff137224 */ /* 0x004fc800078e0a0b */
[----:B-1----:R-:W-:Y:S01]  /*0450*/  IMAD.WIDE R12, R2, 0x4, R12 ;  /* 0x00000004020c7825 */ /* 0x002fe200078e020c */
[----:B------:R-:W-:-:S03]  /*0460*/  MOV R10, RZ ;  /* 0x000000ff000a7202 */ /* 0x000fc60000000f00 */
[----:B------:R-:W-:Y:S02]  /*0470*/  IMAD R19, R19, R16, RZ ;  /* 0x0000001013137224 */ /* 0x000fe400078e02ff */
[----:B0-----:R0:W5:Y:S01]  /*0480*/  LDG.E R13, desc[UR6][R12.64] ;  /* 0x000000060c0d7981 */ /* 0x001162000c1e1900 */
[----:B------:R-:W-:-:S04]  /*0490*/  IABS R18, R17 ;  /* 0x0000001100127213 */ /* 0x000fc80000000000 */
[----:B------:R-:W-:Y:S01]  /*04a0*/  IADD3 R18, PT, PT, RZ, -R18, RZ ;  /* 0x80000012ff127210 */ /* 0x000fe20007ffe0ff */
[----:B0-----:R-:W-:Y:S01]  /*04b0*/  IMAD.HI.U32 R12, R11, R19, R10 ;  /* 0x000000130b0c7227 */ /* 0x001fe200078e000a */
[----:B------:R-:W-:-:S04]  /*04c0*/  LOP3.LUT R10, R0, R17, RZ, 0x3c, !PT ;  /* 0x00000011000a7212 */ /* 0x000fc800078e3cff */
[----:B------:R-:W-:Y:S01]  /*04d0*/  ISETP.GE.AND P2, PT, R10, RZ, PT ;  /* 0x000000ff0a00720c */ /* 0x000fe20003f46270 */
[----:B------:R-:W-:-:S04]  /*04e0*/  IMAD.HI.U32 R11, R12, R15, RZ ;  /* 0x0000000f0c0b7227 */ /* 0x000fc800078e00ff */
[----:B------:R-:W-:-:S05]  /*04f0*/  IMAD R15, R11, R18, R15 ;  /* 0x000000120b0f7224 */ /* 0x000fca00078e020f */
[----:B------:R-:W-:-:S13]  /*0500*/  ISETP.GT.U32.AND P3, PT, R16, R15, PT ;  /* 0x0000000f1000720c */ /* 0x000fda0003f64070 */
[----:B------:R-:W-:Y:S01]  /*0510*/  @!P3 IMAD.IADD R15, R15, 0x1, -R16 ;  /* 0x000000010f0fb824 */ /* 0x000fe200078e0a10 */
[----:B------:R-:W-:Y:S02]  /*0520*/  @!P3 IADD3 R11, PT, PT, R11, 0x1, RZ ;  /* 0x000000010b0bb810 */ /* 0x000fe40007ffe0ff */
[----:B------:R-:W-:Y:S02]  /*0530*/  ISETP.NE.AND P3, PT, R17, RZ, PT ;  /* 0x000000ff1100720c */ /* 0x000fe40003f65270 */
[----:B------:R-:W-:-:S13]  /*0540*/  ISETP.GE.U32.AND P1, PT, R15, R16, PT ;  /* 0x000000100f00720c */ /* 0x000fda0003f26070 */
[----:B------:R-:W-:-:S05]  /*0550*/  @P1 IADD3 R11, PT, PT, R11, 0x1, RZ ;  /* 0x000000010b0b1810 */ /* 0x000fca0007ffe0ff */
[----:B------:R-:W-:Y:S01]  /*0560*/  @!P2 IMAD.MOV R11, RZ, RZ, -R11 ;  /* 0x000000ffff0ba224 */ /* 0x000fe200078e0a0b */
[----:B------:R-:W-:-:S04]  /*0570*/  @!P3 LOP3.LUT R11, RZ, R17, RZ, 0x33, !PT ;  /* 0x00000011ff0bb212 */ /* 0x000fc800078e33ff */
[----:B------:R-:W-:-:S05]  /*0580*/  IADD3 R10, PT, PT, -R11, RZ, RZ ;  /* 0x000000ff0b0a7210 */ /* 0x000fca0007ffe1ff */
[----:B------:R-:W-:-:S05]  /*0590*/  IMAD R10, R17, R10, R0 ;  /* 0x0000000a110a7224 */ /* 0x000fca00078e0200 */
[----:B------:R-:W-:Y:S02]  /*05a0*/  IABS R15, R10 ;  /* 0x0000000a000f7213 */ /* 0x000fe40000000000 */
[----:B------:R-:W-:-:S03]  /*05b0*/  LOP3.LUT R5, R10, R5, RZ, 0x3c, !PT ;  /* 0x000000050a057212 */ /* 0x000fc600078e3cff */
[----:B------:R-:W-:Y:S01]  /*05c0*/  IMAD.HI.U32 R8, R8, R15, RZ ;  /* 0x0000000f08087227 */ /* 0x000fe200078e00ff */
[----:B------:R-:W-:-:S04]  /*05d0*/  ISETP.GE.AND P1, PT, R5, RZ, PT ;  /* 0x000000ff0500720c */ /* 0x000fc80003f26270 */
[----:B------:R-:W-:-:S05]  /*05e0*/  IADD3 R12, PT, PT, -R8, RZ, RZ ;  /* 0x000000ff080c7210 */ /* 0x000fca0007ffe1ff */
[----:B------:R-:W-:-:S05]  /*05f0*/  IMAD R15, R6, R12, R15 ;  /* 0x0000000c060f7224 */ /* 0x000fca00078e020f */
[----:B------:R-:W-:-:S13]  /*0600*/  ISETP.GT.U32.AND P3, PT, R6, R15, PT ;  /* 0x0000000f0600720c */ /* 0x000fda0003f64070 */
[----:B------:R-:W-:Y:S01]  /*0610*/  @!P3 IMAD.IADD R15, R15, 0x1, -R6 ;  /* 0x000000010f0fb824 */ /* 0x000fe200078e0a06 */
[----:B------:R-:W-:-:S04]  /*0620*/  @!P3 IADD3 R8, PT, PT, R8, 0x1, RZ ;  /* 0x000000010808b810 */ /* 0x000fc80007ffe0ff */
[----:B------:R-:W-:-:S13]  /*0630*/  ISETP.GE.U32.AND P2, PT, R15, R6, PT ;  /* 0x000000060f00720c */ /* 0x000fda0003f46070 */
[----:B------:R-:W-:Y:S02]  /*0640*/  @P2 IADD3 R8, PT, PT, R8, 0x1, RZ ;  /* 0x0000000108082810 */ /* 0x000fe40007ffe0ff */
[----:B------:R-:W-:-:S03]  /*0650*/  ISETP.GE.AND P2, PT, R9, 0x1, PT ;  /* 0x000000010900780c */ /* 0x000fc60003f46270 */
[----:B------:R-:W-:-:S05]  /*0660*/  @!P1 IMAD.MOV R8, RZ, RZ, -R8 ;  /* 0x000000ffff089224 */ /* 0x000fca00078e0a08 */
[----:B------:R-:W-:-:S05]  /*0670*/  SEL R8, R7, R8, !P0 ;  /* 0x0000000807087207 */ /* 0x000fca0004000000 */
[----:B------:R-:W-:Y:S05]  /*0680*/  @!P2 BRA `(.L_x_101) ;  /* 0x0000000800f0a947 */ /* 0x000fea0003800000 */
[-C--:B------:R-:W-:Y:S01]  /*0690*/  IABS R10, R3.reuse ;  /* 0x00000003000a7213 */ /* 0x080fe20000000000 */
[----:B------:R-:W-:Y:S01]  /*06a0*/  UMOV UR4, URZ ;  /* 0x000000ff00047c82 */ /* 0x000fe20008000000 */
[----:B------:R-:W-:Y:S02]  /*06b0*/  IABS R12, R8 ;  /* 0x00000008000c7213 */ /* 0x000fe40000000000 */
[----:B------:R-:W0:Y:S01]  /*06c0*/  I2F.RP R5, R10 ;  /* 0x0000000a00057306 */ /* 0x000e220000209400 */
[----:B------:R-:W-:-:S07]  /*06d0*/  IABS R14, R3 ;  /* 0x00000003000e7213 */ /* 0x000fce0000000000 */
[----:B0-----:R-:W0:Y:S02]  /*06e0*/  MUFU.RCP R5, R5 ;  /* 0x0000000500057308 */ /* 0x001e240000001000 */
[----:B0-----:R-:W-:Y:S02]  /*06f0*/  IADD3 R6, PT, PT, R5, 0xffffffe, RZ ;  /* 0x0ffffffe05067810 */ /* 0x001fe40007ffe0ff */
[----:B------:R-:W-:-:S04]  /*0700*/  IADD3 R5, PT, PT, RZ, -R14, RZ ;  /* 0x8000000eff057210 */ /* 0x000fc80007ffe0ff */
[----:B------:R0:W1:Y:S02]  /*0710*/  F2I.FTZ.U32.TRUNC.NTZ R7, R6 ;  /* 0x0000000600077305 */ /* 0x000064000021f000 */
[----:B0-----:R-:W-:Y:S01]  /*0720*/  IMAD.MOV.U32 R6, RZ, RZ, RZ ;  /* 0x000000ffff067224 */ /* 0x001fe200078e00ff */
[----:B-1----:R-:W-:-:S05]  /*0730*/  IADD3 R15, PT, PT, RZ, -R7, RZ ;  /* 0x80000007ff0f7210 */ /* 0x002fca0007ffe0ff */
[----:B------:R-:W-:-:S04]  /*0740*/  IMAD R15, R15, R10, RZ ;  /* 0x0000000a0f0f7224 */ /* 0x000fc800078e02ff */
[----:B------:R-:W-:-:S04]  /*0750*/  IMAD.HI.U32 R7, R7, R15, R6 ;  /* 0x0000000f07077227 */ /* 0x000fc800078e0006 */
[----:B------:R-:W-:Y:S01]  /*0760*/  IMAD R6, R11, R4, RZ ;  /* 0x000000040b067224 */ /* 0x000fe200078e02ff */
[----:B------:R-:W-:Y:S01]  /*0770*/  LOP3.LUT R4, R9, 0xf, RZ, 0xc0, !PT ;  /* 0x0000000f09047812 */ /* 0x000fe200078ec0ff */
[----:B------:R-:W-:-:S04]  /*0780*/  IMAD.HI.U32 R7, R7, R12, RZ ;  /* 0x0000000c07077227 */ /* 0x000fc800078e00ff */
[----:B------:R-:W-:-:S05]  /*0790*/  IMAD R5, R7, R5, R12 ;  /* 0x0000000507057224 */ /* 0x000fca00078e020c */
[----:B------:R-:W-:-:S13]  /*07a0*/  ISETP.GT.U32.AND P1, PT, R10, R5, PT ;  /* 0x000000050a00720c */ /* 0x000fda0003f24070 */
[-C--:B------:R-:W-:Y:S01]  /*07b0*/  @!P1 IADD3 R5, PT, PT, R5, -R10.reuse, RZ ;  /* 0x8000000a05059210 */ /* 0x080fe20007ffe0ff */
[----:B------:R-:W-:Y:S01]  /*07c0*/  @!P1 VIADD R7, R7, 0x1 ;  /* 0x0000000107079836 */ /* 0x000fe20000000000 */
[----:B------:R-:W-:Y:S02]  /*07d0*/  ISETP.NE.AND P1, PT, R3, RZ, PT ;  /* 0x000000ff0300720c */ /* 0x000fe40003f25270 */
[----:B------:R-:W-:Y:S02]  /*07e0*/  ISETP.GE.U32.AND P0, PT, R5, R10, PT ;  /* 0x0000000a0500720c */ /* 0x000fe40003f06070 */
[----:B------:R-:W-:-:S04]  /*07f0*/  LOP3.LUT R5, R8, R3, RZ, 0x3c, !PT ;  /* 0x0000000308057212 */ /* 0x000fc800078e3cff */
[----:B------:R-:W-:-:S07]  /*0800*/  ISETP.GE.AND P2, PT, R5, RZ, PT ;  /* 0x000000ff0500720c */ /* 0x000fce0003f46270 */
[----:B------:R-:W-:-:S06]  /*0810*/  @P0 IADD3 R7, PT, PT, R7, 0x1, RZ ;  /* 0x0000000107070810 */ /* 0x000fcc0007ffe0ff */
[----:B------:R-:W-:Y:S02]  /*0820*/  @!P2 IADD3 R7, PT, PT, -R7, RZ, RZ ;  /* 0x000000ff0707a210 */ /* 0x000fe40007ffe1ff */
[----:B------:R-:W-:-:S05]  /*0830*/  @!P1 LOP3.LUT R7, RZ, R3, RZ, 0x33, !PT ;  /* 0x00000003ff079212 */ /* 0x000fca00078e33ff */
[----:B------:R-:W-:-:S04]  /*0840*/  IMAD.MOV R5, RZ, RZ, -R7 ;  /* 0x000000ffff057224 */ /* 0x000fc800078e0a07 */
[----:B------:R-:W-:Y:S02]  /*0850*/  IMAD R8, R3, R5, R8 ;  /* 0x0000000503087224 */ /* 0x000fe400078e0208 */
[-C--:B------:R-:W-:Y:S01]  /*0860*/  IMAD R5, R7, R9.reuse, R6 ;  /* 0x0000000907057224 */ /* 0x080fe200078e0206 */
[C---:B------:R-:W-:Y:S01]  /*0870*/  LOP3.LUT R6, R9.reuse, 0x7ffffff0, RZ, 0xc0, !PT ;  /* 0x7ffffff009067812 */ /* 0x040fe200078ec0ff */
[----:B------:R-:W-:Y:S01]  /*0880*/  IMAD R8, R8, R9, RZ ;  /* 0x0000000908087224 */ /* 0x000fe200078e02ff */
[C---:B------:R-:W-:Y:S02]  /*0890*/  LOP3.LUT R7, R9.reuse, 0x7, RZ, 0xc0, !PT ;  /* 0x0000000709077812 */ /* 0x040fe400078ec0ff */
[----:B------:R-:W-:Y:S02]  /*08a0*/  LOP3.LUT R9, R9, 0x3, RZ, 0xc0, !PT ;  /* 0x0000000309097812 */ /* 0x000fe400078ec0ff */
[----:B------:R-:W-:-:S07]  /*08b0*/  IADD3 R10, PT, PT, -R6, RZ, RZ ;  /* 0x000000ff060a7210 */ /* 0x000fce0007ffe1ff */
.L_x_107:
[----:B------:R-:W0:Y:S01]  /*08c0*/  LDC R12, c[0x0][0x3a8] ;  /* 0x0000ea00ff0c7b82 */ /* 0x000e220000000800 */
[----:B------:R-:W1:Y:S01]  /*08d0*/  LDCU UR5, c[0x0][0x3a4] ;  /* 0x00007480ff0577ac */ /* 0x000e620008000800 */
[----:B------:R-:W-:-:S05]  /*08e0*/  IADD3 R3, PT, PT, R5, UR4, RZ ;  /* 0x0000000405037c10 */ /* 0x000fca000fffe0ff */
[----:B-1----:R-:W-:Y:S01]  /*08f0*/  IMAD R3, R3, UR5, R8 ;  /* 0x0000000503037c24 */ /* 0x002fe2000f8e0208 */
[----:B0-----:R-:W-:Y:S01]  /*0900*/  ISETP.GE.U32.AND P1, PT, R12, 0x10, PT ;  /* 0x000000100c00780c */ /* 0x001fe20003f26070 */
[----:B------:R-:W-:Y:S01]  /*0910*/  IMAD R11, R2, R12, UR4 ;  /* 0x00000004020b7e24 */ /* 0x000fe2000f8e020c */
[----:B------:R-:W-:-:S03]  /*0920*/  UIADD3 UR4, UPT, UPT, UR4, 0x1, URZ ;  /* 0x0000000104047890 */ /* 0x000fc6000fffe0ff */
[----:B------:R-:W-:-:S03]  /*0930*/  IMAD R11, R11, R12, RZ ;  /* 0x0000000c0b0b7224 */ /* 0x000fc600078e02ff */
[----:B------:R-:W-:Y:S01]  /*0940*/  ISETP.NE.AND P0, PT, R12, UR4, PT ;  /* 0x000000040c007c0c */ /* 0x000fe2000bf05270 */
[----:B------:R-:W-:-:S04]  /*0950*/  IMAD.MOV.U32 R12, RZ, RZ, RZ ;  /* 0x000000ffff0c7224 */ /* 0x000fc800078e00ff */
[----:B------:R-:W-:Y:S08]  /*0960*/  @!P1 BRA `(.L_x_102) ;  /* 0x0000000000f49947 */ /* 0x000ff00003800000 */
[----:B------:R-:W-:Y:S01]  /*0970*/  MOV R19, R11 ;  /* 0x0000000b00137202 */ /* 0x000fe20000000f00 */
[----:B------:R-:W-:Y:S01]  /*0980*/  IMAD.MOV.U32 R12, RZ, RZ, R10 ;  /* 0x000000ffff0c7224 */ /* 0x000fe200078e000a */
[----:B------:R-:W-:-:S07]  /*0990*/  MOV R21, R3 ;  /* 0x0000000300157202 */ /* 0x000fce0000000f00 */
.L_x_103:
[----:B------:R-:W0:Y:S08]  /*09a0*/  LDC.64 R16, c[0x0][0x380] ;  /* 0x0000e000ff107b82 */ /* 0x000e300000000a00 */
[----:B------:R-:W1:Y:S01]  /*09b0*/  LDC.64 R14, c[0x0][0x390] ;  /* 0x0000e400ff0e7b82 */ /* 0x000e620000000a00 */
[----:B0-----:R-:W-:-:S05]  /*09c0*/  IMAD.WIDE R16, R21, 0x4, R16 ;  /* 0x0000000415107825 */ /* 0x001fca00078e0210 */
[----:B------:R-:W2:Y:S01]  /*09d0*/  LDG.E R20, desc[UR6][R16.64] ;  /* 0x0000000610147981 */ /* 0x000ea2000c1e1900 */
[----:B-1----:R-:W-:-:S03]  /*09e0*/  IMAD.WIDE R14, R19, 0x4, R14 ;  /* 0x00000004130e7825 */ /* 0x002fc600078e020e */
[----:B------:R-:W3:Y:S04]  /*09f0*/  LDG.E R25, desc[UR6][R16.64+0x4] ;  /* 0x0000040610197981 */ /* 0x000ee8000c1e1900 */
[----:B------:R-:W2:Y:S04]  /*0a00*/  LDG.E R22, desc[UR6][R14.64] ;  /* 0x000000060e167981 */ /* 0x000ea8000c1e1900 */
[----:B------:R-:W3:Y:S04]  /*0a10*/  LDG.E R24, desc[UR6][R14.64+0x4] ;  /* 0x000004060e187981 */ /* 0x000ee8000c1e1900 */
[----:B------:R-:W4:Y:S04]  /*0a20*/  LDG.E R18, desc[UR6][R16.64+0x8] ;  /* 0x0000080610127981 */ /* 0x000f28000c1e1900 */
[----:B------:R-:W4:Y:S04]  /*0a30*/  LDG.E R23, desc[UR6][R14.64+0x8] ;  /* 0x000008060e177981 */ /* 0x000f28000c1e1900 */
[----:B------:R-:W4:Y:S04]  /*0a40*/  LDG.E R26, desc[UR6][R16.64+0x3c] ;  /* 0x00003c06101a7981 */ /* 0x000f28000c1e1900 */
[----:B------:R-:W4:Y:S01]  /*0a50*/  LDG.E R29, desc[UR6][R14.64+0x3c] ;  /* 0x00003c060e1d7981 */ /* 0x000f22000c1e1900 */
[----:B--2--5:R-:W-:-:S03]  /*0a60*/  FFMA R22, R20, R22, R13 ;  /* 0x0000001614167223 */ /* 0x024fc6000000000d */
[----:B------:R-:W2:Y:S04]  /*0a70*/  LDG.E R20, desc[UR6][R16.64+0xc] ;  /* 0x00000c0610147981 */ /* 0x000ea8000c1e1900 */
[----:B------:R-:W2:Y:S01]  /*0a80*/  LDG.E R13, desc[UR6][R14.64+0xc] ;  /* 0x00000c060e0d7981 */ /* 0x000ea2000c1e1900 */
[----:B---3--:R-:W-:-:S03]  /*0a90*/  FFMA R27, R25, R24, R22 ;  /* 0x00000018191b7223 */ /* 0x008fc60000000016 */
[----:B------:R-:W3:Y:S04]  /*0aa0*/  LDG.E R22, desc[UR6][R16.64+0x10] ;  /* 0x0000100610167981 */ /* 0x000ee8000c1e1900 */
[----:B------:R-:W3:Y:S01]  /*0ab0*/  LDG.E R25, desc[UR6][R14.64+0x10] ;  /* 0x000010060e197981 */ /* 0x000ee2000c1e1900 */
[----:B----4-:R-:W-:-:S03]  /*0ac0*/  FFMA R27, R18, R23, R27 ;  /* 0x00000017121b7223 */ /* 0x010fc6000000001b */
[----:B------:R-:W4:Y:S04]  /*0ad0*/  LDG.E R18, desc[UR6][R16.64+0x14] ;  /* 0x0000140610127981 */ /* 0x000f28000c1e1900 */
[----:B------:R-:W4:Y:S01]  /*0ae0*/  LDG.E R23, desc[UR6][R14.64+0x14] ;  /* 0x000014060e177981 */ /* 0x000f22000c1e1900 */
[----:B--2---:R-:W-:-:S03]  /*0af0*/  FFMA R27, R20, R13, R27 ;  /* 0x0000000d141b7223 */ /* 0x004fc6000000001b */
        /* <DEDUP_REMOVED lines=22> */
[----:B------:R-:W3:Y:S04]  /*0c60*/  LDG.E R25, desc[UR6][R14.64+0x34] ;  /* 0x000034060e197981 */ /* 0x000ee8000c1e1900 */
[----:B------:R-:W3:Y:S04]  /*0c70*/  LDG.E R22, desc[UR6][R16.64+0x38] ;  /* 0x0000380610167981 */ /* 0x000ee8000c1e1900 */
[----:B------:R-:W3:Y:S01]  /*0c80*/  LDG.E R27, desc[UR6][R14.64+0x38] ;  /* 0x000038060e1b7981 */ /* 0x000ee2000c1e1900 */
[----:B------:R-:W-:Y:S01]  /*0c90*/  IADD3 R12, PT, PT, R12, 0x10, RZ ;  /* 0x000000100c0c7810 */ /* 0x000fe20007ffe0ff */
[----:B----4-:R-:W-:-:S03]  /*0ca0*/  FFMA R13, R13, R18, R28 ;  /* 0x000000120d0d7223 */ /* 0x010fc6000000001c */
[----:B------:R-:W-:Y:S01]  /*0cb0*/  ISETP.NE.AND P1, PT, R12, RZ, PT ;  /* 0x000000ff0c00720c */ /* 0x000fe20003f25270 */
[----:B------:R-:W-:Y:S01]  /*0cc0*/  VIADD R19, R19, 0x10 ;  /* 0x0000001013137836 */ /* 0x000fe20000000000 */
[----:B------:R-:W-:Y:S01]  /*0cd0*/  IADD3 R21, PT, PT, R21, 0x10, RZ ;  /* 0x0000001015157810 */ /* 0x000fe20007ffe0ff */
[----:B--2---:R-:W-:-:S04]  /*0ce0*/  FFMA R13, R20, R23, R13 ;  /* 0x00000017140d7223 */ /* 0x004fc8000000000d */
[----:B---3--:R-:W-:-:S04]  /*0cf0*/  FFMA R13, R24, R25, R13 ;  /* 0x00000019180d7223 */ /* 0x008fc8000000000d */
[----:B------:R-:W-:-:S04]  /*0d00*/  FFMA R13, R22, R27, R13 ;  /* 0x0000001b160d7223 */ /* 0x000fc8000000000d */
[----:B------:R-:W-:Y:S01]  /*0d10*/  FFMA R13, R26, R29, R13 ;  /* 0x0000001d1a0d7223 */ /* 0x000fe2000000000d */
[----:B------:R-:W-:Y:S06]  /*0d20*/  @P1 BRA `(.L_x_103) ;  /* 0xfffffffc001c1947 */ /* 0x000fec000383ffff */
[----:B------:R-:W-:-:S07]  /*0d30*/  MOV R12, R6 ;  /* 0x00000006000c7202 */ /* 0x000fce0000000f00 */
.L_x_102:
[----:B------:R-:W-:-:S13]  /*0d40*/  ISETP.NE.AND P1, PT, R4, RZ, PT ;  /* 0x000000ff0400720c */ /* 0x000fda0003f25270 */
[----:B------:R-:W-:Y:S05]  /*0d50*/  @!P1 BRA `(.L_x_104) ;  /* 0x0000000400389947 */ /* 0x000fea0003800000 */
[----:B------:R-:W-:Y:S02]  /*0d60*/  IADD3 R14, PT, PT, R4, -0x1, RZ ;  /* 0xffffffff040e7810 */ /* 0x000fe40007ffe0ff */
[----:B------:R-:W-:Y:S02]  /*0d70*/  ISETP.NE.AND P2, PT, R7, RZ, PT ;  /* 0x000000ff0700720c */ /* 0x000fe40003f45270 */
[----:B------:R-:W-:-:S13]  /*0d80*/  ISETP.GE.U32.AND P1, PT, R14, 0x7, PT ;  /* 0x000000070e00780c */ /* 0x000fda0003f26070 */
[----:B------:R-:W-:Y:S05]  /*0d90*/  @!P1 BRA `(.L_x_105) ;  /* 0x00000000007c9947 */ /* 0x000fea0003800000 */
[----:B------:R-:W0:Y:S01]  /*0da0*/  LDC.64 R14, c[0x0][0x380] ;  /* 0x0000e000ff0e7b82 */ /* 0x000e220000000a00 */
[----:B------:R-:W-:Y:S01]  /*0db0*/  IADD3 R21, PT, PT, R11, R12, RZ ;  /* 0x0000000c0b157210 */ /* 0x000fe20007ffe0ff */
[----:B------:R-:W-:-:S06]  /*0dc0*/  IMAD.IADD R19, R3, 0x1, R12 ;  /* 0x0000000103137824 */ /* 0x000fcc00078e020c */
        /* <DEDUP_REMOVED lines=19> */
[----:B------:R-:W3:Y:S04]  /*0f00*/  LDG.E R22, desc[UR6][R14.64+0x14] ;  /* 0x000014060e167981 */ /* 0x000ee8000c1e1900 */
[----:B------:R-:W3:Y:S01]  /*0f10*/  LDG.E R21, desc[UR6][R14.64+0x18] ;  /* 0x000018060e157981 */ /* 0x000ee2000c1e1900 */
[----:B----4-:R-:W-:Y:S01]  /*0f20*/  FFMA R18, R18, R19, R29 ;  /* 0x0000001312127223 */ /* 0x010fe2000000001d */
[----:B------:R-:W-:-:S03]  /*0f30*/  IADD3 R12, PT, PT, R12, 0x8, RZ ;  /* 0x000000080c0c7810 */ /* 0x000fc60007ffe0ff */
[----:B--2---:R-:W-:-:S04]  /*0f40*/  FFMA R18, R13, R20, R18 ;  /* 0x000000140d127223 */ /* 0x004fc80000000012 */
[----:B---3--:R-:W-:-:S04]  /*0f50*/  FFMA R23, R23, R24, R18 ;  /* 0x0000001817177223 */ /* 0x008fc80000000012 */
[----:B------:R-:W-:-:S04]  /*0f60*/  FFMA R22, R22, R27, R23 ;  /* 0x0000001b16167223 */ /* 0x000fc80000000017 */
[----:B------:R-:W-:-:S04]  /*0f70*/  FFMA R22, R21, R26, R22 ;  /* 0x0000001a15167223 */ /* 0x000fc80000000016 */
[----:B------:R-:W-:-:S07]  /*0f80*/  FFMA R13, R25, R28, R22 ;  /* 0x0000001c190d7223 */ /* 0x000fce0000000016 */
.L_x_105:
[----:B------:R-:W-:Y:S05]  /*0f90*/  @!P2 BRA `(.L_x_104) ;  /* 0x0000000000a8a947 */ /* 0x000fea0003800000 */
[----:B------:R-:W-:Y:S01]  /*0fa0*/  VIADD R14, R7, 0xffffffff ;  /* 0xffffffff070e7836 */ /* 0x000fe20000000000 */
[----:B------:R-:W-:-:S04]  /*0fb0*/  ISETP.NE.AND P2, PT, R9, RZ, PT ;  /* 0x000000ff0900720c */ /* 0x000fc80003f45270 */
[----:B------:R-:W-:-:S13]  /*0fc0*/  ISETP.GE.U32.AND P1, PT, R14, 0x3, PT ;  /* 0x000000030e00780c */ /* 0x000fda0003f26070 */
[----:B------:R-:W-:Y:S05]  /*0fd0*/  @!P1 BRA `(.L_x_106) ;  /* 0x00000000004c9947 */ /* 0x000fea0003800000 */
[----:B------:R-:W0:Y:S01]  /*0fe0*/  LDC.64 R16, c[0x0][0x380] ;  /* 0x0000e000ff107b82 */ /* 0x000e220000000a00 */
[-C--:B------:R-:W-:Y:S02]  /*0ff0*/  IADD3 R19, PT, PT, R3, R12.reuse, RZ ;  /* 0x0000000c03137210 */ /* 0x080fe40007ffe0ff */
[----:B------:R-:W-:-:S05]  /*1000*/  IADD3 R21, PT, PT, R11, R12, RZ ;  /* 0x0000000c0b157210 */ /* 0x000fca0007ffe0ff */
[----:B------:R-:W1:Y:S01]  /*1010*/  LDC.64 R14, c[0x0][0x390] ;  /* 0x0000e400ff0e7b82 */ /* 0x000e620000000a00 */
[----:B0-----:R-:W-:-:S05]  /*1020*/  IMAD.WIDE R16, R19, 0x4, R16 ;  /* 0x0000000413107825 */ /* 0x001fca00078e0210 */
[----:B------:R-:W2:Y:S01]  /*1030*/  LDG.E R18, desc[UR6][R16.64] ;  /* 0x0000000610127981 */ /* 0x000ea2000c1e1900 */
[----:B-1----:R-:W-:-:S03]  /*1040*/  IMAD.WIDE R14, R21, 0x4, R14 ;  /* 0x00000004150e7825 */ /* 0x002fc600078e020e */
[----:B------:R-:W3:Y:S04]  /*1050*/  LDG.E R23, desc[UR6][R16.64+0x8] ;  /* 0x0000080610177981 */ /* 0x000ee8000c1e1900 */
[----:B------:R-:W2:Y:S04]  /*1060*/  LDG.E R19, desc[UR6][R14.64] ;  /* 0x000000060e137981 */ /* 0x000ea8000c1e1900 */
[----:B------:R-:W4:Y:S04]  /*1070*/  LDG.E R21, desc[UR6][R16.64+0x4] ;  /* 0x0000040610157981 */ /* 0x000f28000c1e1900 */
[----:B------:R-:W4:Y:S04]  /*1080*/  LDG.E R20, desc[UR6][R14.64+0x4] ;  /* 0x000004060e147981 */ /* 0x000f28000c1e1900 */
[----:B------:R-:W3:Y:S04]  /*1090*/  LDG.E R22, desc[UR6][R14.64+0x8] ;  /* 0x000008060e167981 */ /* 0x000ee8000c1e1900 */
[----:B------:R-:W3:Y:S04]  /*10a0*/  LDG.E R25, desc[UR6][R16.64+0xc] ;  /* 0x00000c0610197981 */ /* 0x000ee8000c1e1900 */
[----:B------:R-:W3:Y:S01]  /*10b0*/  LDG.E R24, desc[UR6][R14.64+0xc] ;  /* 0x00000c060e187981 */ /* 0x000ee2000c1e1900 */
[----:B------:R-:W-:-:S02]  /*10c0*/  VIADD R12, R12, 0x4 ;  /* 0x000000040c0c7836 */ /* 0x000fc40000000000 */
[----:B--2--5:R-:W-:-:S04]  /*10d0*/  FFMA R18, R18, R19, R13 ;  /* 0x0000001312127223 */ /* 0x024fc8000000000d */
[----:B----4-:R-:W-:-:S04]  /*10e0*/  FFMA R18, R21, R20, R18 ;  /* 0x0000001415127223 */ /* 0x010fc80000000012 */
[----:B---3--:R-:W-:-:S04]  /*10f0*/  FFMA R18, R23, R22, R18 ;  /* 0x0000001617127223 */ /* 0x008fc80000000012 */
[----:B------:R-:W-:-:S07]  /*1100*/  FFMA R13, R25, R24, R18 ;  /* 0x00000018190d7223 */ /* 0x000fce0000000012 */
.L_x_106:
[----:B------:R-:W-:Y:S05]  /*1110*/  @!P2 BRA `(.L_x_104) ;  /* 0x000000000048a947 */ /* 0x000fea0003800000 */
[----:B------:R-:W0:Y:S01]  /*1120*/  LDC.64 R14, c[0x0][0x380] ;  /* 0x0000e000ff0e7b82 */ /* 0x000e220000000a00 */
[-C--:B------:R-:W-:Y:S02]  /*1130*/  IADD3 R3, PT, PT, R3, R12.reuse, RZ ;  /* 0x0000000c03037210 */ /* 0x080fe40007ffe0ff */
[----:B------:R-:W-:-:S05]  /*1140*/  IADD3 R11, PT, PT, R11, R12, RZ ;  /* 0x0000000c0b0b7210 */ /* 0x000fca0007ffe0ff */
[----:B------:R-:W1:Y:S01]  /*1150*/  LDC.64 R16, c[0x0][0x390] ;  /* 0x0000e400ff107b82 */ /* 0x000e620000000a00 */
[----:B0-----:R-:W-:-:S05]  /*1160*/  IMAD.WIDE R14, R3, 0x4, R14 ;  /* 0x00000004030e7825 */ /* 0x001fca00078e020e */
[----:B------:R-:W2:Y:S01]  /*1170*/  LDG.E R12, desc[UR6][R14.64] ;  /* 0x000000060e0c7981 */ /* 0x000ea2000c1e1900 */
[----:B-1----:R-:W-:-:S05]  /*1180*/  IMAD.WIDE R16, R11, 0x4, R16 ;  /* 0x000000040b107825 */ /* 0x002fca00078e0210 */
[----:B------:R-:W2:Y:S01]  /*1190*/  LDG.E R3, desc[UR6][R16.64] ;  /* 0x0000000610037981 */ /* 0x000ea2000c1e1900 */
[----:B------:R-:W-:Y:S01]  /*11a0*/  ISETP.NE.AND P1, PT, R9, 0x1, PT ;  /* 0x000000010900780c */ /* 0x000fe20003f25270 */
[----:B--2--5:R-:W-:-:S12]  /*11b0*/  FFMA R13, R12, R3, R13 ;  /* 0x000000030c0d7223 */ /* 0x024fd8000000000d */
[----:B------:R-:W-:Y:S05]  /*11c0*/  @!P1 BRA `(.L_x_104) ;  /* 0x00000000001c9947 */ /* 0x000fea0003800000 */
[----:B------:R-:W-:Y:S01]  /*11d0*/  ISETP.NE.AND P1, PT, R9, 0x2, PT ;  /* 0x000000020900780c */ /* 0x000fe20003f25270 */
[----:B------:R-:W2:Y:S04]  /*11e0*/  LDG.E R12, desc[UR6][R14.64+0x4] ;  /* 0x000004060e0c7981 */ /* 0x000ea8000c1e1900 */
[----:B------:R-:W2:Y:S08]  /*11f0*/  LDG.E R3, desc[UR6][R16.64+0x4] ;  /* 0x0000040610037981 */ /* 0x000eb0000c1e1900 */
[----:B------:R-:W3:Y:S04]  /*1200*/  @P1 LDG.E R18, desc[UR6][R14.64+0x8] ;  /* 0x000008060e121981 */ /* 0x000ee8000c1e1900 */
[----:B------:R-:W3:Y:S01]  /*1210*/  @P1 LDG.E R11, desc[UR6][R16.64+0x8] ;  /* 0x00000806100b1981 */ /* 0x000ee2000c1e1900 */
[----:B--2---:R-:W-:-:S04]  /*1220*/  FFMA R13, R12, R3, R13 ;  /* 0x000000030c0d7223 */ /* 0x004fc8000000000d */
[----:B---3--:R-:W-:-:S07]  /*1230*/  @P1 FFMA R13, R18, R11, R13 ;  /* 0x0000000b120d1223 */ /* 0x008fce000000000d */
.L_x_104:
[----:B------:R-:W-:Y:S05]  /*1240*/  @P0 BRA `(.L_x_107) ;  /* 0xfffffff4009c0947 */ /* 0x000fea000383ffff */
.L_x_101:
[----:B------:R-:W0:Y:S02]  /*1250*/  LDC.64 R2, c[0x0][0x388] ;  /* 0x0000e200ff027b82 */ /* 0x000e240000000a00 */
[----:B0-----:R-:W-:-:S05]  /*1260*/  IMAD.WIDE R2, R0, 0x4, R2 ;  /* 0x0000000400027825 */ /* 0x001fca00078e0202 */
[----:B-----5:R-:W-:Y:S01]  /*1270*/  STG.E desc[UR6][R2.64], R13 ;  /* 0x0000000d02007986 */ /* 0x020fe2000c101906 */
[----:B------:R-:W-:Y:S05]  /*1280*/  EXIT ;  /* 0x000000000000794d */ /* 0x000fea0003800000 */
.L_x_108:
        /* <DEDUP_REMOVED lines=15> */
.L_x_116:


//--------------------- .nv.shared.reserved.0     --------------------------
	.section	.nv.shared.reserved.0,"aw",@nobits
	.weak		__nv_reservedSMEM_offset_0_alias
	.size		__nv_reservedSMEM_offset_0_alias, 0, 64
	.other		__nv_reservedSMEM_offset_0_alias,@"STO_CUDA_RESERVED_SHARED STV_DEFAULT"
__nv_reservedSMEM_offset_0_alias:
	.zero		0
	.zero		64


//--------------------- .nv.constant0._Z20cross_entropy_kernelPKfPKiPfii --------------------------
	.section	.nv.constant0._Z20cross_entropy_kernelPKfPKiPfii,"a",@progbits
	.sectionflags	@""
	.align	4
.nv.constant0._Z20cross_entropy_kernelPKfPKiPfii:
	.zero		928


//--------------------- .nv.constant0._Z14softmax_kernelPKfPfii --------------------------
	.section	.nv.constant0._Z14softmax_kernelPKfPfii,"a",@progbits
	.sectionflags	@""
	.align	4
.nv.constant0._Z14softmax_kernelPKfPfii:
	.zero		920


//--------------------- .nv.constant0._Z11gelu_kernelPKfPfi --------------------------
	.section	.nv.constant0._Z11gelu_kernelPKfPfi,"a",@progbits
	.sectionflags	@""
	.align	4
.nv.constant0._Z11gelu_kernelPKfPfi:
	.zero		916


//--------------------- .nv.constant0._Z17layer_norm_kernelPKfPfS0_S0_iii --------------------------
	.section	.nv.constant0._Z17layer_norm_kernelPKfPfS0_S0_iii,"a",@progbits
	.sectionflags	@""
	.align	4
.nv.constant0._Z17layer_norm_kernelPKfPfS0_S0_iii:
	.zero		940


//--------------------- .nv.constant0._Z20add_pos_embed_kernelPfPKfS1_iii --------------------------
	.section	.nv.constant0._Z20add_pos_embed_kernelPfPKfS1_iii,"a",@progbits
	.sectionflags	@""
	.align	4
.nv.constant0._Z20add_pos_embed_kernelPfPKfS1_iii:
	.zero		932


//--------------------- .nv.constant0._Z18patch_embed_kernelPKfPfS0_S0_iiii --------------------------
	.section	.nv.constant0._Z18patch_embed_kernelPKfPfS0_S0_iiii,"a",@progbits
	.sectionflags	@""
	.align	4
.nv.constant0._Z18patch_embed_kernelPKfPfS0_S0_iiii:
	.zero		944


//--------------------- SYMBOLS --------------------------

	.type		.nv.reservedSmem.offset0,@object
	.size		.nv.reservedSmem.offset0,0x4
